	.target	sm_90a

	.elftype	@"ET_EXEC"


//--------------------- .note.nv.tkinfo           --------------------------
	.section	.note.nv.tkinfo,"",@"SHT_NOTE"
	.sectionflags	@"SHF_NOTE_NV_TKINFO"
	.tkinfo
        /*0018*/ 	.word	0x00000002
        /*0030*/ 	.string	""
        /*0030*/ 	.string	"ptxas"
        /*0030*/ 	.string	"Cuda compilation tools, release 13.0, V13.0.88"
        /*0030*/ 	.string	"Build cuda_13.0.r13.0/compiler.36424714_0"
        /*0030*/ 	.string	"-arch sm_90a -m 64 "



//--------------------- .note.nv.cuinfo           --------------------------
	.section	.note.nv.cuinfo,"",@"SHT_NOTE"
	.sectionflags	@"SHF_NOTE_NV_CUINFO"
        /*0018*/ 	.short	0x0002
        /*001a*/ 	.short	0x005a
        /*001c*/ 	.short	0x0082
	.zero		2


//--------------------- .nv.info                  --------------------------
	.section	.nv.info,"",@"SHT_CUDA_INFO"
	.align	4


	//----- nvinfo : EIATTR_REGCOUNT
	.align		4
        /*0000*/ 	.byte	0x04, 0x2f
        /*0002*/ 	.short	(.L_15 - .L_14)
	.align		4
.L_14:
        /*0004*/ 	.word	index@(_ZN7cutlass13device_kernelINS_4gemm6kernel13GemmUniversalIN4cute5tupleIJiiiiEEENS1_10collective13CollectiveMmaINS1_34MainloopSm90TmaGmmaWarpSpecializedILi4ENS5_IJNS4_1CILi4EEESB_NSA_ILi1EEEEEENS1_35KernelTmaWarpSpecializedCooperativeEEENS5_IJNSA_ILi256EEENSA_ILi128EEENSA_ILi32EEEEEENS_10tfloat32_tENS5_IJlSC_lEEESK_SL_NS4_8TiledMMAINS4_8MMA_AtomIJNS4_4SM904GMMA30MMA_64x128x8_F32TF32TF32_SS_TNILNSP_7ScaleInE1ELSR_1EEEEEENS4_6LayoutINS5_IJNSA_ILi2EEESC_SC_EEENS5_IJSC_NSA_ILi0EEESX_EEEEENS5_IJNS4_10UnderscoreES10_S10_EEEEENS4_23SM90_TMA_LOAD_MULTICASTENS4_14ComposedLayoutINS4_7SwizzleILi3ELi4ELi3EEENS4_18smem_ptr_flag_bitsILi32EEENSU_INS5_IJNSA_ILi8EEESI_EEENS5_IJSI_SC_EEEEEEEvNS4_8identityES13_S1D_vS1E_EENS_8epilogue10collective6detail29Sm90TmaWarpSpecializedAdapterINS1H_15DefaultEpilogueISK_SL_SL_NS1G_6thread17LinearCombinationISK_Li1EffLNS1L_9ScaleType4KindE0ELNS_15FloatRoundStyleE2ESK_EENS1_15EpilogueDefaultEEEEEvvEEEEvNT_6ParamsE)
        /*0008*/ 	.word	0x000000a8


	//----- nvinfo : EIATTR_FRAME_SIZE
	.align		4
.L_15:
        /*000c*/ 	.byte	0x04, 0x11
        /*000e*/ 	.short	(.L_17 - .L_16)
	.align		4
.L_16:
        /*0010*/ 	.word	index@(_ZN7cutlass13device_kernelINS_4gemm6kernel13GemmUniversalIN4cute5tupleIJiiiiEEENS1_10collective13CollectiveMmaINS1_34MainloopSm90TmaGmmaWarpSpecializedILi4ENS5_IJNS4_1CILi4EEESB_NSA_ILi1EEEEEENS1_35KernelTmaWarpSpecializedCooperativeEEENS5_IJNSA_ILi256EEENSA_ILi128EEENSA_ILi32EEEEEENS_10tfloat32_tENS5_IJlSC_lEEESK_SL_NS4_8TiledMMAINS4_8MMA_AtomIJNS4_4SM904GMMA30MMA_64x128x8_F32TF32TF32_SS_TNILNSP_7ScaleInE1ELSR_1EEEEEENS4_6LayoutINS5_IJNSA_ILi2EEESC_SC_EEENS5_IJSC_NSA_ILi0EEESX_EEEEENS5_IJNS4_10UnderscoreES10_S10_EEEEENS4_23SM90_TMA_LOAD_MULTICASTENS4_14ComposedLayoutINS4_7SwizzleILi3ELi4ELi3EEENS4_18smem_ptr_flag_bitsILi32EEENSU_INS5_IJNSA_ILi8EEESI_EEENS5_IJSI_SC_EEEEEEEvNS4_8identityES13_S1D_vS1E_EENS_8epilogue10collective6detail29Sm90TmaWarpSpecializedAdapterINS1H_15DefaultEpilogueISK_SL_SL_NS1G_6thread17LinearCombinationISK_Li1EffLNS1L_9ScaleType4KindE0ELNS_15FloatRoundStyleE2ESK_EENS1_15EpilogueDefaultEEEEEvvEEEEvNT_6ParamsE)
        /*0014*/ 	.word	0x00000000


	//----- nvinfo : EIATTR_MIN_STACK_SIZE
	.align		4
.L_17:
        /*0018*/ 	.byte	0x04, 0x12
        /*001a*/ 	.short	(.L_19 - .L_18)
	.align		4
.L_18:
        /*001c*/ 	.word	index@(_ZN7cutlass13device_kernelINS_4gemm6kernel13GemmUniversalIN4cute5tupleIJiiiiEEENS1_10collective13CollectiveMmaINS1_34MainloopSm90TmaGmmaWarpSpecializedILi4ENS5_IJNS4_1CILi4EEESB_NSA_ILi1EEEEEENS1_35KernelTmaWarpSpecializedCooperativeEEENS5_IJNSA_ILi256EEENSA_ILi128EEENSA_ILi32EEEEEENS_10tfloat32_tENS5_IJlSC_lEEESK_SL_NS4_8TiledMMAINS4_8MMA_AtomIJNS4_4SM904GMMA30MMA_64x128x8_F32TF32TF32_SS_TNILNSP_7ScaleInE1ELSR_1EEEEEENS4_6LayoutINS5_IJNSA_ILi2EEESC_SC_EEENS5_IJSC_NSA_ILi0EEESX_EEEEENS5_IJNS4_10UnderscoreES10_S10_EEEEENS4_23SM90_TMA_LOAD_MULTICASTENS4_14ComposedLayoutINS4_7SwizzleILi3ELi4ELi3EEENS4_18smem_ptr_flag_bitsILi32EEENSU_INS5_IJNSA_ILi8EEESI_EEENS5_IJSI_SC_EEEEEEEvNS4_8identityES13_S1D_vS1E_EENS_8epilogue10collective6detail29Sm90TmaWarpSpecializedAdapterINS1H_15DefaultEpilogueISK_SL_SL_NS1G_6thread17LinearCombinationISK_Li1EffLNS1L_9ScaleType4KindE0ELNS_15FloatRoundStyleE2ESK_EENS1_15EpilogueDefaultEEEEEvvEEEEvNT_6ParamsE)
        /*0020*/ 	.word	0x00000000
.L_19:


//--------------------- .nv.compat                --------------------------
	.section	.nv.compat,"",@"SHT_CUDA_COMPAT_INFO"
	.align	4
        /*0000*/ 	.byte	0x02, 0x09, 0x01, 0x00, 0x02, 0x02, 0x04, 0x00, 0x02, 0x05, 0x05, 0x00, 0x03, 0x07, 0x01, 0x01
        /*0010*/ 	.byte	0x02, 0x03, 0x01, 0x00, 0x02, 0x06, 0x01, 0x00, 0x04, 0x0b, 0x08, 0x00, 0x00, 0x00, 0x00, 0x00
        /*0020*/ 	.byte	0x00, 0x00, 0x00, 0x00


//--------------------- .nv.info._ZN7cutlass13device_kernelINS_4gemm6kernel13GemmUniversalIN4cute5tupleIJiiiiEEENS1_10collective13CollectiveMmaINS1_34MainloopSm90TmaGmmaWarpSpecializedILi4ENS5_IJNS4_1CILi4EEESB_NSA_ILi1EEEEEENS1_35KernelTmaWarpSpecializedCooperativeEEENS5_IJNSA_ILi256EEENSA_ILi128EEENSA_ILi32EEEEEENS_10tfloat32_tENS5_IJlSC_lEEESK_SL_NS4_8TiledMMAINS4_8MMA_AtomIJNS4_4SM904GMMA30MMA_64x128x8_F32TF32TF32_SS_TNILNSP_7ScaleInE1ELSR_1EEEEEENS4_6LayoutINS5_IJNSA_ILi2EEESC_SC_EEENS5_IJSC_NSA_ILi0EEESX_EEEEENS5_IJNS4_10UnderscoreES10_S10_EEEEENS4_23SM90_TMA_LOAD_MULTICASTENS4_14ComposedLayoutINS4_7SwizzleILi3ELi4ELi3EEENS4_18smem_ptr_flag_bitsILi32EEENSU_INS5_IJNSA_ILi8EEESI_EEENS5_IJSI_SC_EEEEEEEvNS4_8identityES13_S1D_vS1E_EENS_8epilogue10collective6detail29Sm90TmaWarpSpecializedAdapterINS1H_15DefaultEpilogueISK_SL_SL_NS1G_6thread17LinearCombinationISK_Li1EffLNS1L_9ScaleType4KindE0ELNS_15FloatRoundStyleE2ESK_EENS1_15EpilogueDefaultEEEEEvvEEEEvNT_6ParamsE --------------------------
	.section	.nv.info._ZN7cutlass13device_kernelINS_4gemm6kernel13GemmUniversalIN4cute5tupleIJiiiiEEENS1_10collective13CollectiveMmaINS1_34MainloopSm90TmaGmmaWarpSpecializedILi4ENS5_IJNS4_1CILi4EEESB_NSA_ILi1EEEEEENS1_35KernelTmaWarpSpecializedCooperativeEEENS5_IJNSA_ILi256EEENSA_ILi128EEENSA_ILi32EEEEEENS_10tfloat32_tENS5_IJlSC_lEEESK_SL_NS4_8TiledMMAINS4_8MMA_AtomIJNS4_4SM904GMMA30MMA_64x128x8_F32TF32TF32_SS_TNILNSP_7ScaleInE1ELSR_1EEEEEENS4_6LayoutINS5_IJNSA_ILi2EEESC_SC_EEENS5_IJSC_NSA_ILi0EEESX_EEEEENS5_IJNS4_10UnderscoreES10_S10_EEEEENS4_23SM90_TMA_LOAD_MULTICASTENS4_14ComposedLayoutINS4_7SwizzleILi3ELi4ELi3EEENS4_18smem_ptr_flag_bitsILi32EEENSU_INS5_IJNSA_ILi8EEESI_EEENS5_IJSI_SC_EEEEEEEvNS4_8identityES13_S1D_vS1E_EENS_8epilogue10collective6detail29Sm90TmaWarpSpecializedAdapterINS1H_15DefaultEpilogueISK_SL_SL_NS1G_6thread17LinearCombinationISK_Li1EffLNS1L_9ScaleType4KindE0ELNS_15FloatRoundStyleE2ESK_EENS1_15EpilogueDefaultEEEEEvvEEEEvNT_6ParamsE,"",@"SHT_CUDA_INFO"
	.sectionflags	@""
	.align	4


	//----- nvinfo : EIATTR_CUDA_API_VERSION
	.align		4
        /*0000*/ 	.byte	0x04, 0x37
        /*0002*/ 	.short	(.L_21 - .L_20)
.L_20:
        /*0004*/ 	.word	0x00000082


	//----- nvinfo : EIATTR_KPARAM_INFO
	.align		4
.L_21:
        /*0008*/ 	.byte	0x04, 0x17
        /*000a*/ 	.short	(.L_23 - .L_22)
.L_22:
        /*000c*/ 	.word	0x00000000
        /*0010*/ 	.short	0x0000
        /*0012*/ 	.short	0x0070
        /*0014*/ 	.byte	0x00, 0xf0, 0x01, 0x10


	//----- nvinfo : EIATTR_SPARSE_MMA_MASK
	.align		4
.L_23:
        /*0018*/ 	.byte	0x03, 0x50
        /*001a*/ 	.short	0x0000


	//----- nvinfo : EIATTR_MAXREG_COUNT
	.align		4
        /*001c*/ 	.byte	0x03, 0x1b
        /*001e*/ 	.short	0x00a8


	//----- nvinfo : EIATTR_NUM_BARRIERS
	.align		4
        /*0020*/ 	.byte	0x02, 0x4c
        /*0022*/ 	.byte	0x01
	.zero		1


	//----- nvinfo : EIATTR_EXTERNS
	.align		4
        /*0024*/ 	.byte	0x04, 0x0f
        /*0026*/ 	.short	(.L_25 - .L_24)


	//   ....[0]....
	.align		4
.L_24:
        /*0028*/ 	.word	index@(__assertfail)


	//----- nvinfo : EIATTR_MERCURY_ISA_VERSION
	.align		4
.L_25:
        /*002c*/ 	.byte	0x03, 0x5f
        /*002e*/ 	.short	0x0101


	//----- nvinfo : EIATTR_INT_WARP_WIDE_INSTR_OFFSETS
	.align		4
        /*0030*/ 	.byte	0x04, 0x31
        /*0032*/ 	.short	(.L_27 - .L_26)


	//   ....[0]....
.L_26:
        /*0034*/ 	.word	0x00000480


	//   ....[1]....
        /*0038*/ 	.word	0x000004b0


	//   ....[2]....
        /*003c*/ 	.word	0x00000660


	//   ....[3]....
        /*0040*/ 	.word	0x00001f70


	//----- nvinfo : EIATTR_COOP_GROUP_MASK_REGIDS
	.align		4
.L_27:
        /*0044*/ 	.byte	0x04, 0x29
        /*0046*/ 	.short	(.L_29 - .L_28)


	//   ....[0]....
.L_28:
        /*0048*/ 	.word	0xffffffff


	//   ....[1]....
        /*004c*/ 	.word	0xffffffff


	//   ....[2]....
        /*0050*/ 	.word	0xffffffff


	//   ....[3]....
        /*0054*/ 	.word	0xffffffff


	//   ....[4]....
        /*0058*/ 	.word	0xffffffff


	//   ....[5]....
        /*005c*/ 	.word	0xffffffff


	//----- nvinfo : EIATTR_COOP_GROUP_INSTR_OFFSETS
	.align		4
.L_29:
        /*0060*/ 	.byte	0x04, 0x28
        /*0062*/ 	.short	(.L_31 - .L_30)


	//   ....[0]....
.L_30:
        /*0064*/ 	.word	0x00000060


	//   ....[1]....
        /*0068*/ 	.word	0x00000070


	//   ....[2]....
        /*006c*/ 	.word	0x00000130


	//   ....[3]....
        /*0070*/ 	.word	0x000002d0


	//   ....[4]....
        /*0074*/ 	.word	0x00000810


	//   ....[5]....
        /*0078*/ 	.word	0x00001260


	//----- nvinfo : EIATTR_REG_RECONFIG
	.align		4
.L_31:
        /*007c*/ 	.byte	0x01, 0x54
	.zero		2


	//----- nvinfo : EIATTR_SYSCALL_OFFSETS
	.align		4
        /*0080*/ 	.byte	0x04, 0x46
        /*0082*/ 	.short	(.L_33 - .L_32)


	//   ....[0]....
.L_32:
        /*0084*/ 	.word	0x00001420


	//----- nvinfo : EIATTR_MBARRIER_INSTR_OFFSETS
	.align		4
.L_33:
        /*0088*/ 	.byte	0x04, 0x39
        /*008a*/ 	.short	(.L_35 - .L_34)


	//   ....[0]....
.L_34:
        /*008c*/ 	.word	0x00000230
        /*0090*/ 	.word	0x000000ff
        /*0094*/ 	.word	0x00000000
        /*0098*/ 	.short	0x0100
        /*009a*/ 	.byte	0x08
	.zero		1


	//   ....[1]....
        /*009c*/ 	.word	0x00000240
        /*00a0*/ 	.word	0x000000ff
        /*00a4*/ 	.word	0x00000020
        /*00a8*/ 	.short	0x0100
        /*00aa*/ 	.byte	0x08
	.zero		1


	//   ....[2]....
        /*00ac*/ 	.word	0x00000250
        /*00b0*/ 	.word	0x000000ff
        /*00b4*/ 	.word	0x00000008
        /*00b8*/ 	.short	0x0100
        /*00ba*/ 	.byte	0x08
	.zero		1


	//   ....[3]....
        /*00bc*/ 	.word	0x00000260
        /*00c0*/ 	.word	0x000000ff
        /*00c4*/ 	.word	0x00000028
        /*00c8*/ 	.short	0x0100
        /*00ca*/ 	.byte	0x08
	.zero		1


	//   ....[4]....
        /*00cc*/ 	.word	0x00000270
        /*00d0*/ 	.word	0x000000ff
        /*00d4*/ 	.word	0x00000010
        /*00d8*/ 	.short	0x0100
        /*00da*/ 	.byte	0x08
	.zero		1


	//   ....[5]....
        /*00dc*/ 	.word	0x00000280
        /*00e0*/ 	.word	0x000000ff
        /*00e4*/ 	.word	0x00000030
        /*00e8*/ 	.short	0x0100
        /*00ea*/ 	.byte	0x08
	.zero		1


	//   ....[6]....
        /*00ec*/ 	.word	0x00000290
        /*00f0*/ 	.word	0x000000ff
        /*00f4*/ 	.word	0x00000018
        /*00f8*/ 	.short	0x0100
        /*00fa*/ 	.byte	0x08
	.zero		1


	//   ....[7]....
        /*00fc*/ 	.word	0x000002a0
        /*0100*/ 	.word	0x000000ff
        /*0104*/ 	.word	0x00000038
        /*0108*/ 	.short	0x0100
        /*010a*/ 	.byte	0x08
	.zero		1


	//   ....[8]....
        /*010c*/ 	.word	0x000006f0
        /*0110*/ 	.word	0x000000ff
        /*0114*/ 	.word	0x00000050
        /*0118*/ 	.short	0x0100
        /*011a*/ 	.byte	0x06
	.zero		1


	//   ....[9]....
        /*011c*/ 	.word	0x00000790
        /*0120*/ 	.word	0x000000ff
        /*0124*/ 	.word	0x00000058
        /*0128*/ 	.short	0x0100
        /*012a*/ 	.byte	0x06
	.zero		1


	//   ....[10]....
        /*012c*/ 	.word	0x000014e0
        /*0130*/ 	.word	0x00000003
        /*0134*/ 	.word	0x00000000
        /*0138*/ 	.short	0x010a
        /*013a*/ 	.byte	0x3f
	.zero		1


	//   ....[11]....
        /*013c*/ 	.word	0x00001520
        /*0140*/ 	.word	0x00000003
        /*0144*/ 	.word	0x00000000
        /*0148*/ 	.short	0x010a
        /*014a*/ 	.byte	0x3f
	.zero		1


	//   ....[12]....
        /*014c*/ 	.word	0x00001a30
        /*0150*/ 	.word	0x00000005
        /*0154*/ 	.word	0x00000000
        /*0158*/ 	.short	0x010a
        /*015a*/ 	.byte	0x3f
	.zero		1


	//   ....[13]....
        /*015c*/ 	.word	0x00001a70
        /*0160*/ 	.word	0x00000005
        /*0164*/ 	.word	0x00000000
        /*0168*/ 	.short	0x010a
        /*016a*/ 	.byte	0x3f
	.zero		1


	//   ....[14]....
        /*016c*/ 	.word	0x00001e10
        /*0170*/ 	.word	0x00000005
        /*0174*/ 	.word	0x00000000
        /*0178*/ 	.short	0x0101
        /*017a*/ 	.byte	0x3f
	.zero		1


	//   ....[15]....
        /*017c*/ 	.word	0x00001ff0
        /*0180*/ 	.word	0x00000003
        /*0184*/ 	.word	0x00000000
        /*0188*/ 	.short	0x0101
        /*018a*/ 	.byte	0x3f
	.zero		1


	//   ....[16]....
        /*018c*/ 	.word	0x0000b530
        /*0190*/ 	.word	0x00000016
        /*0194*/ 	.word	0x00000020
        /*0198*/ 	.short	0x010a
        /*019a*/ 	.byte	0x3f
	.zero		1


	//   ....[17]....
        /*019c*/ 	.word	0x0000b910
        /*01a0*/ 	.word	0x00000004
        /*01a4*/ 	.word	0x00000058
        /*01a8*/ 	.short	0x0101
        /*01aa*/ 	.byte	0x3f
	.zero		1


	//   ....[18]....
        /*01ac*/ 	.word	0x0000c020
        /*01b0*/ 	.word	0x00000005
        /*01b4*/ 	.word	0x00000000
        /*01b8*/ 	.short	0x010a
        /*01ba*/ 	.byte	0x3f
	.zero		1


	//   ....[19]....
        /*01bc*/ 	.word	0x0000c0a0
        /*01c0*/ 	.word	0x00000007
        /*01c4*/ 	.word	0x00000000
        /*01c8*/ 	.short	0x010a
        /*01ca*/ 	.byte	0x3f
	.zero		1


	//   ....[20]....
        /*01cc*/ 	.word	0x0000c130
        /*01d0*/ 	.word	0x00000006
        /*01d4*/ 	.word	0x00000000
        /*01d8*/ 	.short	0x010a
        /*01da*/ 	.byte	0x3f
	.zero		1


	//   ....[21]....
        /*01dc*/ 	.word	0x0000c1c0
        /*01e0*/ 	.word	0x00000003
        /*01e4*/ 	.word	0x00000000
        /*01e8*/ 	.short	0x010a
        /*01ea*/ 	.byte	0x3f
	.zero		1


	//   ....[22]....
        /*01ec*/ 	.word	0x0000c220
        /*01f0*/ 	.word	0x00000003
        /*01f4*/ 	.word	0x00000000
        /*01f8*/ 	.short	0x010a
        /*01fa*/ 	.byte	0x3f
	.zero		1


	//   ....[23]....
        /*01fc*/ 	.word	0x0000c270
        /*0200*/ 	.word	0x00000005
        /*0204*/ 	.word	0x00000000
        /*0208*/ 	.short	0x010a
        /*020a*/ 	.byte	0x3f
	.zero		1


	//   ....[24]....
        /*020c*/ 	.word	0x0000c340
        /*0210*/ 	.word	0x00000016
        /*0214*/ 	.word	0x00000020
        /*0218*/ 	.short	0x010a
        /*021a*/ 	.byte	0x3f
	.zero		1


	//   ....[25]....
        /*021c*/ 	.word	0x0000c410
        /*0220*/ 	.word	0x00000005
        /*0224*/ 	.word	0x00000000
        /*0228*/ 	.short	0x010a
        /*022a*/ 	.byte	0x3f
	.zero		1


	//   ....[26]....
        /*022c*/ 	.word	0x0000c460
        /*0230*/ 	.word	0x00000007
        /*0234*/ 	.word	0x00000000
        /*0238*/ 	.short	0x010a
        /*023a*/ 	.byte	0x3f
	.zero		1


	//   ....[27]....
        /*023c*/ 	.word	0x0000c4b0
        /*0240*/ 	.word	0x00000006
        /*0244*/ 	.word	0x00000000
        /*0248*/ 	.short	0x010a
        /*024a*/ 	.byte	0x3f
	.zero		1


	//----- nvinfo : EIATTR_NUM_MBARRIERS
	.align		4
.L_35:
        /*024c*/ 	.byte	0x03, 0x38
        /*024e*/ 	.short	0x000a


	//----- nvinfo : EIATTR_EXIT_INSTR_OFFSETS
	.align		4
        /*0250*/ 	.byte	0x04, 0x1c
        /*0252*/ 	.short	(.L_37 - .L_36)


	//   ....[0]....
.L_36:
        /*0254*/ 	.word	0x00000970


	//   ....[1]....
        /*0258*/ 	.word	0x00001190


	//   ....[2]....
        /*025c*/ 	.word	0x0000ab10


	//   ....[3]....
        /*0260*/ 	.word	0x0000b070


	//   ....[4]....
        /*0264*/ 	.word	0x0000c210


	//----- nvinfo : EIATTR_MAX_THREADS
	.align		4
.L_37:
        /*0268*/ 	.byte	0x04, 0x05
        /*026a*/ 	.short	(.L_39 - .L_38)
.L_38:
        /*026c*/ 	.word	0x00000180
        /*0270*/ 	.word	0x00000001
        /*0274*/ 	.word	0x00000001


	//----- nvinfo : EIATTR_CRS_STACK_SIZE
	.align		4
.L_39:
        /*0278*/ 	.byte	0x04, 0x1e
        /*027a*/ 	.short	(.L_41 - .L_40)
.L_40:
        /*027c*/ 	.word	0x00000000


	//----- nvinfo : EIATTR_CBANK_PARAM_SIZE
	.align		4
.L_41:
        /*0280*/ 	.byte	0x03, 0x19
        /*0282*/ 	.short	0x0470


	//----- nvinfo : EIATTR_PARAM_CBANK
	.align		4
        /*0284*/ 	.byte	0x04, 0x0a
        /*0286*/ 	.short	(.L_43 - .L_42)
	.align		4
.L_42:
        /*0288*/ 	.word	index@(.nv.constant0._ZN7cutlass13device_kernelINS_4gemm6kernel13GemmUniversalIN4cute5tupleIJiiiiEEENS1_10collective13CollectiveMmaINS1_34MainloopSm90TmaGmmaWarpSpecializedILi4ENS5_IJNS4_1CILi4EEESB_NSA_ILi1EEEEEENS1_35KernelTmaWarpSpecializedCooperativeEEENS5_IJNSA_ILi256EEENSA_ILi128EEENSA_ILi32EEEEEENS_10tfloat32_tENS5_IJlSC_lEEESK_SL_NS4_8TiledMMAINS4_8MMA_AtomIJNS4_4SM904GMMA30MMA_64x128x8_F32TF32TF32_SS_TNILNSP_7ScaleInE1ELSR_1EEEEEENS4_6LayoutINS5_IJNSA_ILi2EEESC_SC_EEENS5_IJSC_NSA_ILi0EEESX_EEEEENS5_IJNS4_10UnderscoreES10_S10_EEEEENS4_23SM90_TMA_LOAD_MULTICASTENS4_14ComposedLayoutINS4_7SwizzleILi3ELi4ELi3EEENS4_18smem_ptr_flag_bitsILi32EEENSU_INS5_IJNSA_ILi8EEESI_EEENS5_IJSI_SC_EEEEEEEvNS4_8identityES13_S1D_vS1E_EENS_8epilogue10collective6detail29Sm90TmaWarpSpecializedAdapterINS1H_15DefaultEpilogueISK_SL_SL_NS1G_6thread17LinearCombinationISK_Li1EffLNS1L_9ScaleType4KindE0ELNS_15FloatRoundStyleE2ESK_EENS1_15EpilogueDefaultEEEEEvvEEEEvNT_6ParamsE)
        /*028c*/ 	.short	0x0210
        /*028e*/ 	.short	0x0470


	//----- nvinfo : EIATTR_SW_WAR
	.align		4
.L_43:
        /*0290*/ 	.byte	0x04, 0x36
        /*0292*/ 	.short	(.L_45 - .L_44)
.L_44:
        /*0294*/ 	.word	0x00000008
.L_45:


//--------------------- .nv.callgraph             --------------------------
	.section	.nv.callgraph,"",@"SHT_CUDA_CALLGRAPH"
	.align	4
	.sectionentsize	8
	.align		4
        /*0000*/ 	.word	0x00000000
	.align		4
        /*0004*/ 	.word	0xffffffff
	.align		4
        /*0008*/ 	.word	index@(_ZN7cutlass13device_kernelINS_4gemm6kernel13GemmUniversalIN4cute5tupleIJiiiiEEENS1_10collective13CollectiveMmaINS1_34MainloopSm90TmaGmmaWarpSpecializedILi4ENS5_IJNS4_1CILi4EEESB_NSA_ILi1EEEEEENS1_35KernelTmaWarpSpecializedCooperativeEEENS5_IJNSA_ILi256EEENSA_ILi128EEENSA_ILi32EEEEEENS_10tfloat32_tENS5_IJlSC_lEEESK_SL_NS4_8TiledMMAINS4_8MMA_AtomIJNS4_4SM904GMMA30MMA_64x128x8_F32TF32TF32_SS_TNILNSP_7ScaleInE1ELSR_1EEEEEENS4_6LayoutINS5_IJNSA_ILi2EEESC_SC_EEENS5_IJSC_NSA_ILi0EEESX_EEEEENS5_IJNS4_10UnderscoreES10_S10_EEEEENS4_23SM90_TMA_LOAD_MULTICASTENS4_14ComposedLayoutINS4_7SwizzleILi3ELi4ELi3EEENS4_18smem_ptr_flag_bitsILi32EEENSU_INS5_IJNSA_ILi8EEESI_EEENS5_IJSI_SC_EEEEEEEvNS4_8identityES13_S1D_vS1E_EENS_8epilogue10collective6detail29Sm90TmaWarpSpecializedAdapterINS1H_15DefaultEpilogueISK_SL_SL_NS1G_6thread17LinearCombinationISK_Li1EffLNS1L_9ScaleType4KindE0ELNS_15FloatRoundStyleE2ESK_EENS1_15EpilogueDefaultEEEEEvvEEEEvNT_6ParamsE)
	.align		4
        /*000c*/ 	.word	index@(__assertfail)
	.align		4
        /*0010*/ 	.word	0x00000000
	.align		4
        /*0014*/ 	.word	0xfffffffe
	.align		4
        /*0018*/ 	.word	0x00000000
	.align		4
        /*001c*/ 	.word	0xfffffffd
	.align		4
        /*0020*/ 	.word	0x00000000
	.align		4
        /*0024*/ 	.word	0xfffffffc


//--------------------- .nv.constant4             --------------------------
	.section	.nv.constant4,"a",@progbits
	.align	8
	.align		8
.nv.constant4:
        /*0000*/ 	.dword	__assertfail
	.align		8
        /*0008*/ 	.dword	__unnamed_1
	.align		8
        /*0010*/ 	.dword	_ZN40_INTERNAL_91e72b9a_4_k_cu_f5dc14ce_197224cuda3std3__45__cpo5beginE
	.align		8
        /*0018*/ 	.dword	_ZN40_INTERNAL_91e72b9a_4_k_cu_f5dc14ce_197224cuda3std3__45__cpo3endE
	.align		8
        /*0020*/ 	.dword	_ZN40_INTERNAL_91e72b9a_4_k_cu_f5dc14ce_197224cuda3std3__45__cpo6cbeginE
	.align		8
        /*0028*/ 	.dword	_ZN40_INTERNAL_91e72b9a_4_k_cu_f5dc14ce_197224cuda3std3__45__cpo4cendE
	.align		8
        /*0030*/ 	.dword	_ZN40_INTERNAL_91e72b9a_4_k_cu_f5dc14ce_197224cuda3std3__442_GLOBAL__N__91e72b9a_4_k_cu_f5dc14ce_197226ignoreE
	.align		8
        /*0038*/ 	.dword	_ZN40_INTERNAL_91e72b9a_4_k_cu_f5dc14ce_197224cuda3std3__419piecewise_constructE
	.align		8
        /*0040*/ 	.dword	_ZN40_INTERNAL_91e72b9a_4_k_cu_f5dc14ce_197224cuda3std3__48in_placeE
	.align		8
        /*0048*/ 	.dword	_ZN40_INTERNAL_91e72b9a_4_k_cu_f5dc14ce_197224cuda3std6ranges3__45__cpo4swapE
	.align		8
        /*0050*/ 	.dword	_ZN40_INTERNAL_91e72b9a_4_k_cu_f5dc14ce_197224cuda3std6ranges3__45__cpo9iter_moveE
	.align		8
        /*0058*/ 	.dword	_ZN40_INTERNAL_91e72b9a_4_k_cu_f5dc14ce_197224cute7productE
	.align		8
        /*0060*/ 	.dword	_ZN40_INTERNAL_91e72b9a_4_k_cu_f5dc14ce_197224cute1_E
	.align		8
        /*0068*/ 	.dword	$str$22
	.align		8
        /*0070*/ 	.dword	$str$23


//--------------------- .text._ZN7cutlass13device_kernelINS_4gemm6kernel13GemmUniversalIN4cute5tupleIJiiiiEEENS1_10collective13CollectiveMmaINS1_34MainloopSm90TmaGmmaWarpSpecializedILi4ENS5_IJNS4_1CILi4EEESB_NSA_ILi1EEEEEENS1_35KernelTmaWarpSpecializedCooperativeEEENS5_IJNSA_ILi256EEENSA_ILi128EEENSA_ILi32EEEEEENS_10tfloat32_tENS5_IJlSC_lEEESK_SL_NS4_8TiledMMAINS4_8MMA_AtomIJNS4_4SM904GMMA30MMA_64x128x8_F32TF32TF32_SS_TNILNSP_7ScaleInE1ELSR_1EEEEEENS4_6LayoutINS5_IJNSA_ILi2EEESC_SC_EEENS5_IJSC_NSA_ILi0EEESX_EEEEENS5_IJNS4_10UnderscoreES10_S10_EEEEENS4_23SM90_TMA_LOAD_MULTICASTENS4_14ComposedLayoutINS4_7SwizzleILi3ELi4ELi3EEENS4_18smem_ptr_flag_bitsILi32EEENSU_INS5_IJNSA_ILi8EEESI_EEENS5_IJSI_SC_EEEEEEEvNS4_8identityES13_S1D_vS1E_EENS_8epilogue10collective6detail29Sm90TmaWarpSpecializedAdapterINS1H_15DefaultEpilogueISK_SL_SL_NS1G_6thread17LinearCombinationISK_Li1EffLNS1L_9ScaleType4KindE0ELNS_15FloatRoundStyleE2ESK_EENS1_15EpilogueDefaultEEEEEvvEEEEvNT_6ParamsE --------------------------
	.section	.text._ZN7cutlass13device_kernelINS_4gemm6kernel13GemmUniversalIN4cute5tupleIJiiiiEEENS1_10collective13CollectiveMmaINS1_34MainloopSm90TmaGmmaWarpSpecializedILi4ENS5_IJNS4_1CILi4EEESB_NSA_ILi1EEEEEENS1_35KernelTmaWarpSpecializedCooperativeEEENS5_IJNSA_ILi256EEENSA_ILi128EEENSA_ILi32EEEEEENS_10tfloat32_tENS5_IJlSC_lEEESK_SL_NS4_8TiledMMAINS4_8MMA_AtomIJNS4_4SM904GMMA30MMA_64x128x8_F32TF32TF32_SS_TNILNSP_7ScaleInE1ELSR_1EEEEEENS4_6LayoutINS5_IJNSA_ILi2EEESC_SC_EEENS5_IJSC_NSA_ILi0EEESX_EEEEENS5_IJNS4_10UnderscoreES10_S10_EEEEENS4_23SM90_TMA_LOAD_MULTICASTENS4_14ComposedLayoutINS4_7SwizzleILi3ELi4ELi3EEENS4_18smem_ptr_flag_bitsILi32EEENSU_INS5_IJNSA_ILi8EEESI_EEENS5_IJSI_SC_EEEEEEEvNS4_8identityES13_S1D_vS1E_EENS_8epilogue10collective6detail29Sm90TmaWarpSpecializedAdapterINS1H_15DefaultEpilogueISK_SL_SL_NS1G_6thread17LinearCombinationISK_Li1EffLNS1L_9ScaleType4KindE0ELNS_15FloatRoundStyleE2ESK_EENS1_15EpilogueDefaultEEEEEvvEEEEvNT_6ParamsE,"ax",@progbits
	.align	128
.text._ZN7cutlass13device_kernelINS_4gemm6kernel13GemmUniversalIN4cute5tupleIJiiiiEEENS1_10collective13CollectiveMmaINS1_34MainloopSm90TmaGmmaWarpSpecializedILi4ENS5_IJNS4_1CILi4EEESB_NSA_ILi1EEEEEENS1_35KernelTmaWarpSpecializedCooperativeEEENS5_IJNSA_ILi256EEENSA_ILi128EEENSA_ILi32EEEEEENS_10tfloat32_tENS5_IJlSC_lEEESK_SL_NS4_8TiledMMAINS4_8MMA_AtomIJNS4_4SM904GMMA30MMA_64x128x8_F32TF32TF32_SS_TNILNSP_7ScaleInE1ELSR_1EEEEEENS4_6LayoutINS5_IJNSA_ILi2EEESC_SC_EEENS5_IJSC_NSA_ILi0EEESX_EEEEENS5_IJNS4_10UnderscoreES10_S10_EEEEENS4_23SM90_TMA_LOAD_MULTICASTENS4_14ComposedLayoutINS4_7SwizzleILi3ELi4ELi3EEENS4_18smem_ptr_flag_bitsILi32EEENSU_INS5_IJNSA_ILi8EEESI_EEENS5_IJSI_SC_EEEEEEEvNS4_8identityES13_S1D_vS1E_EENS_8epilogue10collective6detail29Sm90TmaWarpSpecializedAdapterINS1H_15DefaultEpilogueISK_SL_SL_NS1G_6thread17LinearCombinationISK_Li1EffLNS1L_9ScaleType4KindE0ELNS_15FloatRoundStyleE2ESK_EENS1_15EpilogueDefaultEEEEEvvEEEEvNT_6ParamsE:
        .type           _ZN7cutlass13device_kernelINS_4gemm6kernel13GemmUniversalIN4cute5tupleIJiiiiEEENS1_10collective13CollectiveMmaINS1_34MainloopSm90TmaGmmaWarpSpecializedILi4ENS5_IJNS4_1CILi4EEESB_NSA_ILi1EEEEEENS1_35KernelTmaWarpSpecializedCooperativeEEENS5_IJNSA_ILi256EEENSA_ILi128EEENSA_ILi32EEEEEENS_10tfloat32_tENS5_IJlSC_lEEESK_SL_NS4_8TiledMMAINS4_8MMA_AtomIJNS4_4SM904GMMA30MMA_64x128x8_F32TF32TF32_SS_TNILNSP_7ScaleInE1ELSR_1EEEEEENS4_6LayoutINS5_IJNSA_ILi2EEESC_SC_EEENS5_IJSC_NSA_ILi0EEESX_EEEEENS5_IJNS4_10UnderscoreES10_S10_EEEEENS4_23SM90_TMA_LOAD_MULTICASTENS4_14ComposedLayoutINS4_7SwizzleILi3ELi4ELi3EEENS4_18smem_ptr_flag_bitsILi32EEENSU_INS5_IJNSA_ILi8EEESI_EEENS5_IJSI_SC_EEEEEEEvNS4_8identityES13_S1D_vS1E_EENS_8epilogue10collective6detail29Sm90TmaWarpSpecializedAdapterINS1H_15DefaultEpilogueISK_SL_SL_NS1G_6thread17LinearCombinationISK_Li1EffLNS1L_9ScaleType4KindE0ELNS_15FloatRoundStyleE2ESK_EENS1_15EpilogueDefaultEEEEEvvEEEEvNT_6ParamsE,@function
        .size           _ZN7cutlass13device_kernelINS_4gemm6kernel13GemmUniversalIN4cute5tupleIJiiiiEEENS1_10collective13CollectiveMmaINS1_34MainloopSm90TmaGmmaWarpSpecializedILi4ENS5_IJNS4_1CILi4EEESB_NSA_ILi1EEEEEENS1_35KernelTmaWarpSpecializedCooperativeEEENS5_IJNSA_ILi256EEENSA_ILi128EEENSA_ILi32EEEEEENS_10tfloat32_tENS5_IJlSC_lEEESK_SL_NS4_8TiledMMAINS4_8MMA_AtomIJNS4_4SM904GMMA30MMA_64x128x8_F32TF32TF32_SS_TNILNSP_7ScaleInE1ELSR_1EEEEEENS4_6LayoutINS5_IJNSA_ILi2EEESC_SC_EEENS5_IJSC_NSA_ILi0EEESX_EEEEENS5_IJNS4_10UnderscoreES10_S10_EEEEENS4_23SM90_TMA_LOAD_MULTICASTENS4_14ComposedLayoutINS4_7SwizzleILi3ELi4ELi3EEENS4_18smem_ptr_flag_bitsILi32EEENSU_INS5_IJNSA_ILi8EEESI_EEENS5_IJSI_SC_EEEEEEEvNS4_8identityES13_S1D_vS1E_EENS_8epilogue10collective6detail29Sm90TmaWarpSpecializedAdapterINS1H_15DefaultEpilogueISK_SL_SL_NS1G_6thread17LinearCombinationISK_Li1EffLNS1L_9ScaleType4KindE0ELNS_15FloatRoundStyleE2ESK_EENS1_15EpilogueDefaultEEEEEvvEEEEvNT_6ParamsE,(.L_x_323 - _ZN7cutlass13device_kernelINS_4gemm6kernel13GemmUniversalIN4cute5tupleIJiiiiEEENS1_10collective13CollectiveMmaINS1_34MainloopSm90TmaGmmaWarpSpecializedILi4ENS5_IJNS4_1CILi4EEESB_NSA_ILi1EEEEEENS1_35KernelTmaWarpSpecializedCooperativeEEENS5_IJNSA_ILi256EEENSA_ILi128EEENSA_ILi32EEEEEENS_10tfloat32_tENS5_IJlSC_lEEESK_SL_NS4_8TiledMMAINS4_8MMA_AtomIJNS4_4SM904GMMA30MMA_64x128x8_F32TF32TF32_SS_TNILNSP_7ScaleInE1ELSR_1EEEEEENS4_6LayoutINS5_IJNSA_ILi2EEESC_SC_EEENS5_IJSC_NSA_ILi0EEESX_EEEEENS5_IJNS4_10UnderscoreES10_S10_EEEEENS4_23SM90_TMA_LOAD_MULTICASTENS4_14ComposedLayoutINS4_7SwizzleILi3ELi4ELi3EEENS4_18smem_ptr_flag_bitsILi32EEENSU_INS5_IJNSA_ILi8EEESI_EEENS5_IJSI_SC_EEEEEEEvNS4_8identityES13_S1D_vS1E_EENS_8epilogue10collective6detail29Sm90TmaWarpSpecializedAdapterINS1H_15DefaultEpilogueISK_SL_SL_NS1G_6thread17LinearCombinationISK_Li1EffLNS1L_9ScaleType4KindE0ELNS_15FloatRoundStyleE2ESK_EENS1_15EpilogueDefaultEEEEEvvEEEEvNT_6ParamsE)
        .other          _ZN7cutlass13device_kernelINS_4gemm6kernel13GemmUniversalIN4cute5tupleIJiiiiEEENS1_10collective13CollectiveMmaINS1_34MainloopSm90TmaGmmaWarpSpecializedILi4ENS5_IJNS4_1CILi4EEESB_NSA_ILi1EEEEEENS1_35KernelTmaWarpSpecializedCooperativeEEENS5_IJNSA_ILi256EEENSA_ILi128EEENSA_ILi32EEEEEENS_10tfloat32_tENS5_IJlSC_lEEESK_SL_NS4_8TiledMMAINS4_8MMA_AtomIJNS4_4SM904GMMA30MMA_64x128x8_F32TF32TF32_SS_TNILNSP_7ScaleInE1ELSR_1EEEEEENS4_6LayoutINS5_IJNSA_ILi2EEESC_SC_EEENS5_IJSC_NSA_ILi0EEESX_EEEEENS5_IJNS4_10UnderscoreES10_S10_EEEEENS4_23SM90_TMA_LOAD_MULTICASTENS4_14ComposedLayoutINS4_7SwizzleILi3ELi4ELi3EEENS4_18smem_ptr_flag_bitsILi32EEENSU_INS5_IJNSA_ILi8EEESI_EEENS5_IJSI_SC_EEEEEEEvNS4_8identityES13_S1D_vS1E_EENS_8epilogue10collective6detail29Sm90TmaWarpSpecializedAdapterINS1H_15DefaultEpilogueISK_SL_SL_NS1G_6thread17LinearCombinationISK_Li1EffLNS1L_9ScaleType4KindE0ELNS_15FloatRoundStyleE2ESK_EENS1_15EpilogueDefaultEEEEEvvEEEEvNT_6ParamsE,@"STO_CUDA_ENTRY STV_DEFAULT"
_ZN7cutlass13device_kernelINS_4gemm6kernel13GemmUniversalIN4cute5tupleIJiiiiEEENS1_10collective13CollectiveMmaINS1_34MainloopSm90TmaGmmaWarpSpecializedILi4ENS5_IJNS4_1CILi4EEESB_NSA_ILi1EEEEEENS1_35KernelTmaWarpSpecializedCooperativeEEENS5_IJNSA_ILi256EEENSA_ILi128EEENSA_ILi32EEEEEENS_10tfloat32_tENS5_IJlSC_lEEESK_SL_NS4_8TiledMMAINS4_8MMA_AtomIJNS4_4SM904GMMA30MMA_64x128x8_F32TF32TF32_SS_TNILNSP_7ScaleInE1ELSR_1EEEEEENS4_6LayoutINS5_IJNSA_ILi2EEESC_SC_EEENS5_IJSC_NSA_ILi0EEESX_EEEEENS5_IJNS4_10UnderscoreES10_S10_EEEEENS4_23SM90_TMA_LOAD_MULTICASTENS4_14ComposedLayoutINS4_7SwizzleILi3ELi4ELi3EEENS4_18smem_ptr_flag_bitsILi32EEENSU_INS5_IJNSA_ILi8EEESI_EEENS5_IJSI_SC_EEEEEEEvNS4_8identityES13_S1D_vS1E_EENS_8epilogue10collective6detail29Sm90TmaWarpSpecializedAdapterINS1H_15DefaultEpilogueISK_SL_SL_NS1G_6thread17LinearCombinationISK_Li1EffLNS1L_9ScaleType4KindE0ELNS_15FloatRoundStyleE2ESK_EENS1_15EpilogueDefaultEEEEEvvEEEEvNT_6ParamsE:
[----:B------:R-:W0:Y:S01]  /*0000*/  LDC R1, c[0x0][0x28] ;  /* 0x00000a00ff017b82 */ /* 0x000e220000000800 */
[----:B------:R-:W1:Y:S01]  /*0010*/  S2R R18, SR_TID.X ;  /* 0x0000000000127919 */ /* 0x000e620000002100 */
[----:B------:R-:W-:Y:S01]  /*0020*/  ELECT P0, URZ, PT ;  /* 0x00000000003f782f */ /* 0x000fe20003800000 */
[----:B------:R-:W-:Y:S01]  /*0030*/  BSSY B0, `(.L_x_0) ;  /* 0x000000f000007945 */ /* 0x000fe20003800000 */
[--C-:B-1----:R-:W-:Y:S02]  /*0040*/  SHF.R.U32.HI R0, RZ, 0x5, R18.reuse ;  /* 0x00000005ff007819 */ /* 0x102fe40000011612 */
[----:B------:R-:W-:-:S03]  /*0050*/  SHF.R.U32.HI R3, RZ, 0x7, R18 ;  /* 0x00000007ff037819 */ /* 0x000fc60000011612 */
[----:B------:R-:W1:Y:S04]  /*0060*/  SHFL.IDX PT, R2, R0, RZ, 0x1f ;  /* 0x00001fff00027589 */ /* 0x000e6800000e0000 */
[----:B------:R2:W3:Y:S01]  /*0070*/  SHFL.IDX PT, R5, R3, RZ, 0x1f ;  /* 0x00001fff03057589 */ /* 0x0004e200000e0000 */
[----:B-1----:R-:W-:-:S13]  /*0080*/  ISETP.NE.OR P0, PT, R2, RZ, !P0 ;  /* 0x000000ff0200720c */ /* 0x002fda0004705670 */
[----:B0-23--:R-:W-:Y:S05]  /*0090*/  @P0 BRA `(.L_x_1) ;  /* 0x0000000000200947 */ /* 0x00dfea0003800000 */
[----:B------:R-:W-:Y:S02]  /*00a0*/  ULDC.64 UR4, c[0x0][0x198] ;  /* 0x0000660000047ab9 */ /* 0x000fe40000000a00 */
[----:B------:R-:W-:Y:S02]  /*00b0*/  UIADD3 UR6, UP0, UR4, 0xf0, URZ ;  /* 0x000000f004067890 */ /* 0x000fe4000ff1e03f */
[----:B------:R-:W-:Y:S02]  /*00c0*/  UIADD3 UR4, UP1, UR4, 0x1f0, URZ ;  /* 0x000001f004047890 */ /* 0x000fe4000ff3e03f */
[----:B------:R-:W-:Y:S02]  /*00d0*/  UIADD3.X UR7, URZ, UR5, URZ, UP0, !UPT ;  /* 0x000000053f077290 */ /* 0x000fe400087fe43f */
[----:B------:R-:W-:-:S07]  /*00e0*/  UIADD3.X UR5, URZ, UR5, URZ, UP1, !UPT ;  /* 0x000000053f057290 */ /* 0x000fce0008ffe43f */
[----:B------:R0:W-:Y:S02]  /*00f0*/  UTMACCTL.PF [UR6] ;  /* 0x00000000060079b9 */ /* 0x0001e40008040000 */
[----:B------:R0:W-:Y:S02]  /*0100*/  UTMACCTL.PF [UR4] ;  /* 0x00000000040079b9 */ /* 0x0001e40008040000 */
[----:B0-----:R-:W-:Y:S01]  /*0110*/  NOP ;  /* 0x0000000000007918 */ /* 0x001fe20000000000 */
.L_x_1:
[----:B------:R-:W-:Y:S05]  /*0120*/  BSYNC B0 ;  /* 0x0000000000007941 */ /* 0x000fea0003800000 */
.L_x_0:
[----:B------:R-:W0:Y:S02]  /*0130*/  SHFL.IDX PT, R3, R0, RZ, 0x1f ;  /* 0x00001fff00037589 */ /* 0x000e2400000e0000 */
[----:B0-----:R-:W-:-:S13]  /*0140*/  ISETP.NE.AND P0, PT, R3, RZ, PT ;  /* 0x000000ff0300720c */ /* 0x001fda0003f05270 */
[----:B------:R-:W-:Y:S05]  /*0150*/  @P0 BRA `(.L_x_2) ;  /* 0x0000000000580947 */ /* 0x000fea0003800000 */
[----:B------:R-:W0:Y:S01]  /*0160*/  S2UR UR8, SR_CgaCtaId ;  /* 0x00000000000879c3 */ /* 0x000e220000008800 */
[----:B------:R-:W-:Y:S01]  /*0170*/  UMOV UR4, 0x400 ;  /* 0x0000040000047882 */ /* 0x000fe20000000000 */
[----:B------:R-:W-:Y:S01]  /*0180*/  UMOV UR5, 0x1 ;  /* 0x0000000100057882 */ /* 0x000fe20000000000 */
[----:B------:R-:W-:Y:S01]  /*0190*/  UMOV UR6, 0xe ;  /* 0x0000000e00067882 */ /* 0x000fe20000000000 */
[----:B------:R-:W-:Y:S01]  /*01a0*/  ELECT P0, URZ, PT ;  /* 0x00000000003f782f */ /* 0x000fe20003800000 */
[----:B------:R-:W-:-:S04]  /*01b0*/  UIADD3 UR6, -UR6, 0x100000, URZ ;  /* 0x0010000006067890 */ /* 0x000fc8000fffe13f */
[----:B------:R-:W-:Y:S02]  /*01c0*/  USHF.L.U32 UR7, UR6, 0xb, URZ ;  /* 0x0000000b06077899 */ /* 0x000fe4000800063f */
[----:B------:R-:W-:Y:S02]  /*01d0*/  USHF.L.U32 UR6, UR6, 0x1, URZ ;  /* 0x0000000106067899 */ /* 0x000fe4000800063f */
[----:B0-----:R-:W-:Y:S02]  /*01e0*/  ULEA UR8, UR8, UR4, 0x18 ;  /* 0x0000000408087291 */ /* 0x001fe4000f8ec03f */
[----:B------:R-:W-:-:S04]  /*01f0*/  UIADD3 UR4, -UR5, 0x100000, URZ ;  /* 0x0010000005047890 */ /* 0x000fc8000fffe13f */
[----:B------:R-:W-:Y:S02]  /*0200*/  USHF.L.U32 UR5, UR4, 0xb, URZ ;  /* 0x0000000b04057899 */ /* 0x000fe4000800063f */
[----:B------:R-:W-:Y:S01]  /*0210*/  USHF.L.U32 UR4, UR4, 0x1, URZ ;  /* 0x0000000104047899 */ /* 0x000fe2000800063f */
[----:B------:R-:W0:Y:S11]  /*0220*/  FENCE.VIEW.ASYNC.S ;  /* 0x00000000000073c6 */ /* 0x000e360000000000 */
[----:B0-----:R0:W1:Y:S01]  /*0230*/  SYNCS.EXCH.64 URZ, [UR8], UR4 ;  /* 0x00000004083f75b2 */ /* 0x0010620008000100 */
[----:B------:R0:W2:Y:S01]  /*0240*/  SYNCS.EXCH.64 URZ, [UR8+0x20], UR6 ;  /* 0x00002006083f75b2 */ /* 0x0000a20008000100 */
[----:B------:R0:W3:Y:S01]  /*0250*/  SYNCS.EXCH.64 URZ, [UR8+0x8], UR4 ;  /* 0x00000804083f75b2 */ /* 0x0000e20008000100 */
[----:B------:R0:W4:Y:S01]  /*0260*/  SYNCS.EXCH.64 URZ, [UR8+0x28], UR6 ;  /* 0x00002806083f75b2 */ /* 0x0001220008000100 */
[----:B------:R0:W0:Y:S01]  /*0270*/  SYNCS.EXCH.64 URZ, [UR8+0x10], UR4 ;  /* 0x00001004083f75b2 */ /* 0x0000220008000100 */
[----:B------:R0:W0:Y:S01]  /*0280*/  SYNCS.EXCH.64 URZ, [UR8+0x30], UR6 ;  /* 0x00003006083f75b2 */ /* 0x0000220008000100 */
[----:B------:R0:W0:Y:S01]  /*0290*/  SYNCS.EXCH.64 URZ, [UR8+0x18], UR4 ;  /* 0x00001804083f75b2 */ /* 0x0000220008000100 */
[----:B------:R0:W0:Y:S01]  /*02a0*/  SYNCS.EXCH.64 URZ, [UR8+0x38], UR6 ;  /* 0x00003806083f75b2 */ /* 0x0000220008000100 */
[----:B------:R-:W-:Y:S01]  /*02b0*/  NOP ;  /* 0x0000000000007918 */ /* 0x000fe20000000000 */
.L_x_2:
[----:B------:R-:W-:Y:S01]  /*02c0*/  SHF.R.S32.HI R7, RZ, 0x1f, R18 ;  /* 0x0000001fff077819 */ /* 0x000fe20000011412 */
[----:B------:R-:W5:Y:S01]  /*02d0*/  SHFL.IDX PT, R0, R0, RZ, 0x1f ;  /* 0x00001fff00007589 */ /* 0x000f6200000e0000 */
[----:B0-----:R-:W0:Y:S01]  /*02e0*/  S2UR UR8, SR_CTAID.X ;  /* 0x00000000000879c3 */ /* 0x001e220000002500 */
[----:B------:R-:W-:Y:S02]  /*02f0*/  ELECT P0, URZ, PT ;  /* 0x00000000003f782f */ /* 0x000fe40003800000 */
[----:B------:R-:W-:Y:S01]  /*0300*/  LEA.HI R7, R7, R18, RZ, 0x7 ;  /* 0x0000001207077211 */ /* 0x000fe200078f38ff */
[----:B------:R-:W1:Y:S01]  /*0310*/  S2R R4, SR_CTAID.Y ;  /* 0x0000000000047919 */ /* 0x000e620000002600 */
[----:B------:R-:W-:Y:S01]  /*0320*/  SHF.R.S32.HI R8, RZ, 0x1f, R3 ;  /* 0x0000001fff087819 */ /* 0x000fe20000011403 */
[----:B------:R-:W-:Y:S01]  /*0330*/  ULDC UR4, c[0x0][0x150] ;  /* 0x0000540000047ab9 */ /* 0x000fe20000000800 */
[----:B------:R-:W-:Y:S01]  /*0340*/  LOP3.LUT R7, R7, 0xffffff80, RZ, 0xc0, !PT ;  /* 0xffffff8007077812 */ /* 0x000fe200078ec0ff */
[----:B------:R-:W-:Y:S01]  /*0350*/  NOP ;  /* 0x0000000000007918 */ /* 0x000fe20000000000 */
[----:B------:R-:W-:Y:S01]  /*0360*/  LEA.HI R8, R8, R3, RZ, 0x2 ;  /* 0x0000000308087211 */ /* 0x000fe200078f10ff */
[----:B------:R-:W2:Y:S01]  /*0370*/  LDC R10, c[0x0][0x144] ;  /* 0x00005100ff0a7b82 */ /* 0x000ea20000000800 */
[----:B------:R-:W-:Y:S01]  /*0380*/  NOP ;  /* 0x0000000000007918 */ /* 0x000fe20000000000 */
[----:B------:R-:W-:Y:S01]  /*0390*/  IMAD.IADD R6, R18, 0x1, -R7 ;  /* 0x0000000112067824 */ /* 0x000fe200078e0a07 */
[----:B------:R-:W-:Y:S01]  /*03a0*/  LOP3.LUT R8, R8, 0x3ffffffc, RZ, 0xc0, !PT ;  /* 0x3ffffffc08087812 */ /* 0x000fe200078ec0ff */
[----:B------:R-:W-:Y:S01]  /*03b0*/  IMAD.MOV.U32 R22, RZ, RZ, 0x1 ;  /* 0x00000001ff167424 */ /* 0x000fe200078e00ff */
[----:B------:R-:W-:-:S02]  /*03c0*/  ISETP.NE.AND P3, PT, R5, RZ, PT ;  /* 0x000000ff0500720c */ /* 0x000fc40003f65270 */
[----:B------:R-:W-:Y:S01]  /*03d0*/  SHF.R.S32.HI R7, RZ, 0x1f, R6 ;  /* 0x0000001fff077819 */ /* 0x000fe20000011406 */
[----:B------:R-:W-:Y:S01]  /*03e0*/  IMAD.IADD R8, R3, 0x1, -R8 ;  /* 0x0000000103087824 */ /* 0x000fe200078e0a08 */
[----:B------:R-:W3:Y:S02]  /*03f0*/  LDC R12, c[0x0][0x140] ;  /* 0x00005000ff0c7b82 */ /* 0x000ee40000000800 */
[----:B------:R-:W-:Y:S02]  /*0400*/  LEA.HI R7, R7, R6, RZ, 0x3 ;  /* 0x0000000607077211 */ /* 0x000fe400078f18ff */
[----:B-----5:R-:W-:Y:S02]  /*0410*/  ISETP.NE.OR P0, PT, R0, RZ, !P0 ;  /* 0x000000ff0000720c */ /* 0x020fe40004705670 */
[--C-:B------:R-:W-:Y:S02]  /*0420*/  SHF.R.S32.HI R0, RZ, 0x3, R7.reuse ;  /* 0x00000003ff007819 */ /* 0x100fe40000011407 */
[----:B------:R-:W-:-:S02]  /*0430*/  SHF.R.S32.HI R7, RZ, 0x1f, R7 ;  /* 0x0000001fff077819 */ /* 0x000fc40000011407 */
[----:B0-----:R-:W-:Y:S02]  /*0440*/  I2FP.F32.U32 R9, UR8 ;  /* 0x0000000800097c45 */ /* 0x001fe40008201000 */
[----:B------:R-:W-:-:S03]  /*0450*/  LEA.HI R7, R7, R0, RZ, 0x2 ;  /* 0x0000000007077211 */ /* 0x000fc600078f10ff */
[----:B------:R-:W-:Y:S01]  /*0460*/  FMUL R9, R9, UR4 ;  /* 0x0000000409097c20 */ /* 0x000fe20008400000 */
[----:B------:R-:W-:Y:S01]  /*0470*/  LOP3.LUT R7, R7, 0xfffffffc, RZ, 0xc0, !PT ;  /* 0xfffffffc07077812 */ /* 0x000fe200078ec0ff */
[----:B------:R-:W-:Y:S01]  /*0480*/  VOTEU.ALL UP0, P0 ;  /* 0x00000000003f7886 */ /* 0x000fe20000000000 */
[----:B-1----:R-:W-:Y:S01]  /*0490*/  I2FP.F32.U32 R11, R4 ;  /* 0x00000004000b7245 */ /* 0x002fe20000201000 */
[----:B------:R-:W-:Y:S01]  /*04a0*/  ULDC UR4, c[0x0][0x154] ;  /* 0x0000550000047ab9 */ /* 0x000fe20000000800 */
[----:B------:R-:W-:Y:S01]  /*04b0*/  VOTEU.ALL UP1, P0 ;  /* 0x00000000003f7886 */ /* 0x000fe20000020000 */
[----:B------:R-:W-:Y:S01]  /*04c0*/  IMAD.IADD R7, R0, 0x1, -R7 ;  /* 0x0000000100077824 */ /* 0x000fe200078e0a07 */
[----:B------:R-:W0:Y:S01]  /*04d0*/  F2I.U32.TRUNC.NTZ R9, R9 ;  /* 0x0000000900097305 */ /* 0x000e22000020f000 */
[----:B------:R-:W1:Y:S01]  /*04e0*/  @!UP0 S2UR UR7, SR_CgaCtaId ;  /* 0x00000000000789c3 */ /* 0x000e620000008800 */
[----:B------:R-:W-:Y:S01]  /*04f0*/  @!UP0 UMOV UR6, 0x400 ;  /* 0x0000040000068882 */ /* 0x000fe20000000000 */
[----:B------:R-:W-:Y:S01]  /*0500*/  IMAD R8, R8, 0x4, R7 ;  /* 0x0000000408087824 */ /* 0x000fe200078e0207 */
[----:B---3--:R-:W-:-:S04]  /*0510*/  ISETP.EQ.U32.AND P2, PT, R12, 0x1, PT ;  /* 0x000000010c00780c */ /* 0x008fc80003f42070 */
[----:B------:R-:W-:-:S04]  /*0520*/  SHF.R.S32.HI R3, RZ, 0x1f, R8 ;  /* 0x0000001fff037819 */ /* 0x000fc80000011408 */
[----:B------:R-:W-:Y:S01]  /*0530*/  LEA.HI R0, R3, R8, RZ, 0x2 ;  /* 0x0000000803007211 */ /* 0x000fe200078f10ff */
[----:B0-----:R-:W-:-:S03]  /*0540*/  IMAD.MOV R7, RZ, RZ, -R9 ;  /* 0x000000ffff077224 */ /* 0x001fc600078e0a09 */
[----:B------:R-:W-:Y:S01]  /*0550*/  LOP3.LUT R9, R0, 0xfffffffc, RZ, 0xc0, !PT ;  /* 0xfffffffc00097812 */ /* 0x000fe200078ec0ff */
[----:B--2---:R-:W-:Y:S02]  /*0560*/  IMAD R3, R10, R7, UR8 ;  /* 0x000000080a037e24 */ /* 0x004fe4000f8e0207 */
[----:B------:R-:W-:Y:S02]  /*0570*/  FMUL R10, R11, UR4 ;  /* 0x000000040b0a7c20 */ /* 0x000fe40008400000 */
[C---:B------:R-:W-:Y:S01]  /*0580*/  IMAD.IADD R0, R8.reuse, 0x1, -R9 ;  /* 0x0000000108007824 */ /* 0x040fe200078e0a09 */
[----:B------:R-:W0:Y:S01]  /*0590*/  LDC R7, c[0x0][0x148] ;  /* 0x00005200ff077b82 */ /* 0x000e220000000800 */
[----:B------:R-:W-:Y:S01]  /*05a0*/  SHF.R.S32.HI R9, RZ, 0x1f, R2 ;  /* 0x0000001fff097819 */ /* 0x000fe20000011402 */
[----:B------:R-:W-:Y:S01]  /*05b0*/  IMAD.SHL.U32 R11, R8, 0x4, RZ ;  /* 0x00000004080b7824 */ /* 0x000fe200078e00ff */
[----:B------:R-:W-:Y:S01]  /*05c0*/  UMOV UR4, 0x20 ;  /* 0x0000002000047882 */ /* 0x000fe20000000000 */
[----:B------:R-:W-:Y:S01]  /*05d0*/  ISETP.NE.AND P4, PT, R0, R3, PT ;  /* 0x000000030000720c */ /* 0x000fe20003f85270 */
[----:B------:R-:W2:Y:S01]  /*05e0*/  F2I.U32.TRUNC.NTZ R10, R10 ;  /* 0x0000000a000a7305 */ /* 0x000ea2000020f000 */
[----:B------:R-:W-:Y:S01]  /*05f0*/  LEA.HI R9, R9, R2, RZ, 0x2 ;  /* 0x0000000209097211 */ /* 0x000fe200078f10ff */
[----:B------:R-:W-:-:S04]  /*0600*/  @!UP0 UIADD3 UR4, -UR4, 0x100000, URZ ;  /* 0x0010000004048890 */ /* 0x000fc8000fffe13f */
[----:B------:R-:W-:Y:S02]  /*0610*/  @!UP0 USHF.L.U32 UR5, UR4, 0xb, URZ ;  /* 0x0000000b04058899 */ /* 0x000fe4000800063f */
[----:B------:R-:W-:Y:S01]  /*0620*/  @!UP0 USHF.L.U32 UR4, UR4, 0x1, URZ ;  /* 0x0000000104048899 */ /* 0x000fe2000800063f */
[----:B------:R-:W-:Y:S01]  /*0630*/  LOP3.LUT R152, R8, 0xc, R11, 0x78, !PT ;  /* 0x0000000c08987812 */ /* 0x000fe200078e780b */
[----:B-1----:R-:W-:Y:S01]  /*0640*/  @!UP0 ULEA UR6, UR7, UR6, 0x18 ;  /* 0x0000000607068291 */ /* 0x002fe2000f8ec03f */
[----:B------:R-:W-:Y:S01]  /*0650*/  LOP3.LUT R9, R9, 0xfffffffc, RZ, 0xc0, !PT ;  /* 0xfffffffc09097812 */ /* 0x000fe200078ec0ff */
[----:B------:R-:W-:Y:S01]  /*0660*/  VOTEU.ALL UP0, P0 ;  /* 0x00000000003f7886 */ /* 0x000fe20000000000 */
[----:B------:R-:W-:Y:S01]  /*0670*/  LOP3.LUT P0, RZ, R6, 0x7, RZ, 0xc0, !PT ;  /* 0x0000000706ff7812 */ /* 0x000fe2000780c0ff */
[----:B------:R-:W-:Y:S02]  /*0680*/  VIADD R6, R5, 0xffffffff ;  /* 0xffffffff05067836 */ /* 0x000fe40000000000 */
[----:B------:R-:W-:Y:S01]  /*0690*/  IMAD.IADD R0, R2, 0x1, -R9 ;  /* 0x0000000102007824 */ /* 0x000fe200078e0a09 */
[----:B------:R-:W-:-:S02]  /*06a0*/  ISETP.LT.U32.AND P0, PT, R152, 0x10, !P0 ;  /* 0x000000109800780c */ /* 0x000fc40004701070 */
[----:B------:R-:W-:Y:S01]  /*06b0*/  @P4 SHF.R.S32.HI R9, RZ, 0x1f, R152 ;  /* 0x0000001fff094819 */ /* 0x000fe20000011498 */
[----:B--2---:R-:W-:Y:S01]  /*06c0*/  IMAD.MOV R21, RZ, RZ, -R10 ;  /* 0x000000ffff157224 */ /* 0x004fe200078e0a0a */
[C---:B------:R-:W-:Y:S01]  /*06d0*/  ISETP.NE.AND P1, PT, R0.reuse, 0x3, PT ;  /* 0x000000030000780c */ /* 0x040fe20003f25270 */
[----:B------:R-:W1:Y:S02]  /*06e0*/  FENCE.VIEW.ASYNC.S ;  /* 0x00000000000073c6 */ /* 0x000e640000000000 */
[----:B-1----:R1:W2:Y:S01]  /*06f0*/  @!UP0 SYNCS.EXCH.64 URZ, [UR6+0x50], UR4 ;  /* 0x00005004063f85b2 */ /* 0x0022a20008000100 */
[----:B------:R-:W-:Y:S01]  /*0700*/  @P4 LEA.HI R9, R9, R152, RZ, 0x2 ;  /* 0x0000009809094211 */ /* 0x000fe200078f10ff */
[----:B0-----:R-:W-:Y:S01]  /*0710*/  IMAD R2, R7, R21, R4 ;  /* 0x0000001507027224 */ /* 0x001fe200078e0204 */
[----:B------:R-:W-:Y:S02]  /*0720*/  ISETP.EQ.OR P1, PT, R0, RZ, !P1 ;  /* 0x000000ff0000720c */ /* 0x000fe40004f22670 */
[----:B------:R-:W-:-:S02]  /*0730*/  @P4 SHF.R.S32.HI R9, RZ, 0x2, R9 ;  /* 0x00000002ff094819 */ /* 0x000fc40000011409 */
[----:B------:R-:W-:Y:S02]  /*0740*/  ISETP.EQ.AND P1, PT, R5, RZ, P1 ;  /* 0x000000ff0500720c */ /* 0x000fe40000f22270 */
[----:B------:R-:W-:Y:S02]  /*0750*/  @P4 ISETP.NE.AND P5, PT, R9, R2, PT ;  /* 0x000000020900420c */ /* 0x000fe40003fa5270 */
[----:B------:R-:W-:Y:S02]  /*0760*/  ISETP.GE.U32.AND P6, PT, R6, 0x2, PT ;  /* 0x000000020600780c */ /* 0x000fe40003fc6070 */
[----:B------:R-:W-:Y:S02]  /*0770*/  SEL R9, RZ, 0x1, !P0 ;  /* 0x00000001ff097807 */ /* 0x000fe40004000000 */
[----:B------:R-:W-:Y:S01]  /*0780*/  @P4 SEL R22, RZ, 0x1, P5 ;  /* 0x00000001ff164807 */ /* 0x000fe20002800000 */
[----:B------:R1:W0:Y:S01]  /*0790*/  @!UP1 SYNCS.EXCH.64 URZ, [UR6+0x58], UR4 ;  /* 0x00005804063f95b2 */ /* 0x0002220008000100 */
[----:B------:R-:W-:Y:S01]  /*07a0*/  SEL R19, RZ, 0x1, !P1 ;  /* 0x00000001ff137807 */ /* 0x000fe20004800000 */
[----:B------:R-:W-:Y:S01]  /*07b0*/  NOP ;  /* 0x0000000000007918 */ /* 0x000fe20000000000 */
[----:B------:R-:W-:-:S02]  /*07c0*/  LOP3.LUT R22, R22, R9, RZ, 0xc0, !PT ;  /* 0x0000000916167212 */ /* 0x000fc400078ec0ff */
[----:B------:R-:W-:Y:S01]  /*07d0*/  SEL R19, R19, 0x2, P6 ;  /* 0x0000000213137807 */ /* 0x000fe20003000000 */
[----:B-12---:R-:W-:Y:S06]  /*07e0*/  @!P2 BRA `(.L_x_3) ;  /* 0x000000000008a947 */ /* 0x006fec0003800000 */
[----:B0---4-:R-:W-:Y:S01]  /*07f0*/  UCGABAR_ARV ;  /* 0x00000000000079c7 */ /* 0x011fe20008000000 */
[----:B------:R-:W-:Y:S05]  /*0800*/  BRA `(.L_x_4) ;  /* 0x0000000000047947 */ /* 0x000fea0003800000 */
.L_x_3:
[----:B0---4-:R-:W-:Y:S01]  /*0810*/  NOP ;  /* 0x0000000000007918 */ /* 0x011fe20000000000 */
.L_x_4:
[----:B------:R-:W0:Y:S01]  /*0820*/  LDC R2, c[0x0][0x65c] ;  /* 0x00019700ff027b82 */ /* 0x000e220000000800 */
[----:B------:R-:W-:Y:S02]  /*0830*/  IMAD.U32 R8, RZ, RZ, UR8 ;  /* 0x00000008ff087e24 */ /* 0x000fe4000f8e00ff */
[----:B------:R-:W-:Y:S01]  /*0840*/  IMAD.MOV.U32 R9, RZ, RZ, RZ ;  /* 0x000000ffff097224 */ /* 0x000fe200078e00ff */
[----:B0-----:R-:W-:-:S04]  /*0850*/  ISETP.NE.AND P1, PT, R2, 0x1, PT ;  /* 0x000000010200780c */ /* 0x001fc80003f25270 */
[----:B------:R-:W-:-:S09]  /*0860*/  P2R R5, PR, RZ, 0x2 ;  /* 0x00000002ff057803 */ /* 0x000fd20000000000 */
[----:B------:R-:W0:Y:S01]  /*0870*/  @P1 LDC R17, c[0x0][0x10] ;  /* 0x00000400ff111b82 */ /* 0x000e220000000800 */
[----:B------:R-:W-:Y:S02]  /*0880*/  @P1 IMAD.MOV.U32 R5, RZ, RZ, RZ ;  /* 0x000000ffff051224 */ /* 0x000fe400078e00ff */
[----:B------:R-:W-:-:S05]  /*0890*/  @P1 IMAD.MOV.U32 R13, RZ, RZ, RZ ;  /* 0x000000ffff0d1224 */ /* 0x000fca00078e00ff */
[----:B------:R-:W1:Y:S01]  /*08a0*/  @!P1 LDC R11, c[0x0][0xc] ;  /* 0x00000300ff0b9b82 */ /* 0x000e620000000800 */
[----:B0-----:R-:W-:-:S04]  /*08b0*/  @P1 IMAD.WIDE.U32 R16, R17, UR8, R4 ;  /* 0x0000000811101c25 */ /* 0x001fc8000f8e0004 */
[----:B------:R-:W-:Y:S02]  /*08c0*/  @P1 IMAD.IADD R17, R17, 0x1, R13 ;  /* 0x0000000111111824 */ /* 0x000fe400078e020d */
[----:B-1----:R-:W-:-:S04]  /*08d0*/  @!P1 IMAD.WIDE.U32 R8, R4, R11, R8 ;  /* 0x0000000b04089225 */ /* 0x002fc800078e0008 */
[----:B------:R-:W-:Y:S02]  /*08e0*/  @!P1 IMAD.MOV.U32 R16, RZ, RZ, R8 ;  /* 0x000000ffff109224 */ /* 0x000fe400078e0008 */
[----:B------:R-:W-:Y:S01]  /*08f0*/  @!P1 IMAD.MOV.U32 R17, RZ, RZ, R9 ;  /* 0x000000ffff119224 */ /* 0x000fe200078e0009 */
[----:B------:R-:W-:Y:S06]  /*0900*/  @!P2 BRA `(.L_x_5) ;  /* 0x00000000000ca947 */ /* 0x000fec0003800000 */
[----:B------:R-:W-:Y:S01]  /*0910*/  UCGABAR_WAIT ;  /* 0x0000000000007dc7 */ /* 0x000fe20008000000 */
[----:B------:R-:W-:Y:S01]  /*0920*/  CCTL.IVALL ;  /* 0x00000000ff00798f */ /* 0x000fe20002000000 */
[----:B------:R-:W-:Y:S05]  /*0930*/  BRA `(.L_x_6) ;  /* 0x0000000000047947 */ /* 0x000fea0003800000 */
.L_x_5:
[----:B------:R-:W-:Y:S06]  /*0940*/  BAR.SYNC.DEFER_BLOCKING 0x0 ;  /* 0x0000000000007b1d */ /* 0x000fec0000010000 */
.L_x_6:
[----:B------:R-:W-:Y:S05]  /*0950*/  @!P3 BRA `(.L_x_7) ;  /* 0x000000a00070b947 */ /* 0x000fea0003800000 */
[----:B------:R-:W-:-:S13]  /*0960*/  ISETP.GT.U32.AND P0, PT, R6, 0x1, PT ;  /* 0x000000010600780c */ /* 0x000fda0003f04070 */
[----:B------:R-:W-:Y:S05]  /*0970*/  @P0 EXIT ;  /* 0x000000000000094d */ /* 0x000fea0003800000 */
[----:B------:R-:W-:Y:S01]  /*0980*/  ULDC.64 UR4, c[0x0][0x650] ;  /* 0x0001940000047ab9 */ /* 0x000fe20000000a00 */
[----:B------:R-:W-:Y:S01]  /*0990*/  PRMT R0, RZ, 0x7610, R0 ;  /* 0x00007610ff007816 */ /* 0x000fe20000000000 */
[----:B------:R-:W-:Y:S01]  /*09a0*/  IMAD.MOV.U32 R153, RZ, RZ, -0x1 ;  /* 0xffffffffff997424 */ /* 0x000fe200078e00ff */
[----:B------:R-:W-:Y:S01]  /*09b0*/  ISETP.GE.U32.AND P0, PT, R16, UR4, PT ;  /* 0x0000000410007c0c */ /* 0x000fe2000bf06070 */
[----:B------:R-:W-:Y:S02]  /*09c0*/  IMAD.MOV.U32 R154, RZ, RZ, -0x1 ;  /* 0xffffffffff9a7424 */ /* 0x000fe400078e00ff */
[----:B------:R-:W-:Y:S01]  /*09d0*/  IMAD.MOV.U32 R23, RZ, RZ, -0x1 ;  /* 0xffffffffff177424 */ /* 0x000fe200078e00ff */
[----:B------:R-:W-:-:S13]  /*09e0*/  ISETP.GE.U32.AND.EX P0, PT, R17, UR5, PT, P0 ;  /* 0x0000000511007c0c */ /* 0x000fda000bf06100 */
[----:B------:R-:W-:Y:S05]  /*09f0*/  @P0 BRA `(.L_x_8) ;  /* 0x00000004002c0947 */ /* 0x000fea0003800000 */
[----:B------:R-:W0:Y:S01]  /*0a00*/  LDC.64 R24, c[0x0][0x628] ;  /* 0x00018a00ff187b82 */ /* 0x000e220000000a00 */
[----:B------:R-:W-:Y:S02]  /*0a10*/  IMAD.MOV.U32 R8, RZ, RZ, R16 ;  /* 0x000000ffff087224 */ /* 0x000fe400078e0010 */
[----:B------:R-:W-:-:S05]  /*0a20*/  IMAD.MOV.U32 R9, RZ, RZ, R17 ;  /* 0x000000ffff097224 */ /* 0x000fca00078e0011 */
[----:B------:R-:W1:Y:S08]  /*0a30*/  LDC R0, c[0x0][0x630] ;  /* 0x00018c00ff007b82 */ /* 0x000e700000000800 */
[----:B------:R-:W2:Y:S01]  /*0a40*/  LDC.64 R26, c[0x0][0x620] ;  /* 0x00018800ff1a7b82 */ /* 0x000ea20000000a00 */
[----:B0-----:R-:W-:-:S04]  /*0a50*/  ISETP.NE.U32.AND P0, PT, R24, RZ, PT ;  /* 0x000000ff1800720c */ /* 0x001fc80003f05070 */
[----:B------:R-:W-:-:S13]  /*0a60*/  ISETP.NE.AND.EX P0, PT, R25, RZ, PT, P0 ;  /* 0x000000ff1900720c */ /* 0x000fda0003f05300 */
[----:B-12---:R-:W-:Y:S05]  /*0a70*/  @!P0 BRA `(.L_x_9) ;  /* 0x0000000000288947 */ /* 0x006fea0003800000 */
[----:B------:R-:W0:Y:S02]  /*0a80*/  LDC R13, c[0x0][0x634] ;  /* 0x00018d00ff0d7b82 */ /* 0x000e240000000800 */
[----:B0-----:R-:W-:-:S05]  /*0a90*/  IADD3 R13, P0, R16, R13, RZ ;  /* 0x0000000d100d7210 */ /* 0x001fca0007f1e0ff */
[----:B------:R-:W-:-:S04]  /*0aa0*/  IMAD.X R15, RZ, RZ, R17, P0 ;  /* 0x000000ffff0f7224 */ /* 0x000fc800000e0611 */
[----:B------:R-:W-:-:S04]  /*0ab0*/  IMAD.WIDE.U32 R8, R15, R24, RZ ;  /* 0x000000180f087225 */ /* 0x000fc800078e00ff */
[----:B------:R-:W-:-:S04]  /*0ac0*/  IMAD.WIDE.U32 R10, P0, R13, R25, R8 ;  /* 0x000000190d0a7225 */ /* 0x000fc80007800008 */
[----:B------:R-:W-:-:S04]  /*0ad0*/  IMAD.WIDE.U32 R8, R13, R24, RZ ;  /* 0x000000180d087225 */ /* 0x000fc800078e00ff */
[----:B------:R-:W-:Y:S01]  /*0ae0*/  IMAD.X R13, RZ, RZ, RZ, P0 ;  /* 0x000000ffff0d7224 */ /* 0x000fe200000e06ff */
[----:B------:R-:W-:Y:S01]  /*0af0*/  IADD3 RZ, P0, R9, R10, RZ ;  /* 0x0000000a09ff7210 */ /* 0x000fe20007f1e0ff */
[----:B------:R-:W-:-:S04]  /*0b00*/  IMAD.MOV.U32 R12, RZ, RZ, R11 ;  /* 0x000000ffff0c7224 */ /* 0x000fc800078e000b */
[----:B------:R-:W-:-:S08]  /*0b10*/  IMAD.WIDE.U32.X R8, R15, R25, R12, P0 ;  /* 0x000000190f087225 */ /* 0x000fd000000e040c */
.L_x_9:
[----:B------:R-:W0:Y:S01]  /*0b20*/  LDC.64 R24, c[0x0][0x640] ;  /* 0x00019000ff187b82 */ /* 0x000e220000000a00 */
[-CC-:B------:R-:W-:Y:S01]  /*0b30*/  SHF.R.U64 R28, R8, R0.reuse, R9.reuse ;  /* 0x00000000081c7219 */ /* 0x180fe20000001209 */
[----:B------:R-:W-:Y:S01]  /*0b40*/  IMAD R30, R7, R21, R4 ;  /* 0x00000015071e7224 */ /* 0x000fe200078e0204 */
[----:B------:R-:W-:Y:S01]  /*0b50*/  SHF.R.U32.HI R0, RZ, R0, R9 ;  /* 0x00000000ff007219 */ /* 0x000fe20000011609 */
[----:B------:R-:W-:Y:S01]  /*0b60*/  IMAD.MOV.U32 R21, RZ, RZ, 0x1 ;  /* 0x00000001ff157424 */ /* 0x000fe200078e00ff */
[----:B------:R-:W-:-:S03]  /*0b70*/  IADD3 R5, P0, RZ, -R28, RZ ;  /* 0x8000001cff057210 */ /* 0x000fc60007f1e0ff */
[----:B------:R-:W1:Y:S02]  /*0b80*/  LDC R6, c[0x0][0x618] ;  /* 0x00018600ff067b82 */ /* 0x000e640000000800 */
[----:B------:R-:W-:-:S04]  /*0b90*/  IMAD.X R9, RZ, RZ, ~R0, P0 ;  /* 0x000000ffff097224 */ /* 0x000fc800000e0e00 */
[-C--:B------:R-:W-:Y:S02]  /*0ba0*/  IMAD R0, R9, R26.reuse, RZ ;  /* 0x0000001a09007224 */ /* 0x080fe400078e02ff */
[----:B------:R-:W2:Y:S01]  /*0bb0*/  LDC R11, c[0x0][0x608] ;  /* 0x00018200ff0b7b82 */ /* 0x000ea20000000800 */
[----:B------:R-:W-:-:S04]  /*0bc0*/  IMAD.WIDE.U32 R8, R5, R26, R16 ;  /* 0x0000001a05087225 */ /* 0x000fc800078e0010 */
[----:B------:R-:W-:-:S03]  /*0bd0*/  IMAD R5, R5, R27, R0 ;  /* 0x0000001b05057224 */ /* 0x000fc600078e0200 */
[----:B------:R-:W3:Y:S01]  /*0be0*/  LDC R12, c[0x0][0x658] ;  /* 0x00019600ff0c7b82 */ /* 0x000ee20000000800 */
[----:B0-----:R-:W-:Y:S01]  /*0bf0*/  ISETP.NE.U32.AND P0, PT, R24, RZ, PT ;  /* 0x000000ff1800720c */ /* 0x001fe20003f05070 */
[----:B------:R-:W-:Y:S02]  /*0c00*/  IMAD.IADD R5, R9, 0x1, R5 ;  /* 0x0000000109057824 */ /* 0x000fe400078e0205 */
[----:B------:R-:W-:Y:S01]  /*0c10*/  IMAD.MOV.U32 R9, RZ, RZ, -0x1 ;  /* 0xffffffffff097424 */ /* 0x000fe200078e00ff */
[----:B------:R-:W-:-:S03]  /*0c20*/  ISETP.NE.AND.EX P0, PT, R25, RZ, PT, P0 ;  /* 0x000000ff1900720c */ /* 0x000fc60003f05300 */
[----:B------:R-:W0:Y:S01]  /*0c30*/  LDC R15, c[0x0][0x600] ;  /* 0x00018000ff0f7b82 */ /* 0x000e220000000800 */
[-CC-:B-1----:R-:W-:Y:S02]  /*0c40*/  SHF.R.U64 R13, R8, R6.reuse, R5.reuse ;  /* 0x00000006080d7219 */ /* 0x182fe40000001205 */
[----:B------:R-:W-:-:S05]  /*0c50*/  SHF.R.U32.HI R0, RZ, R6, R5 ;  /* 0x00000006ff007219 */ /* 0x000fca0000011605 */
[----:B------:R-:W1:Y:S01]  /*0c60*/  LDC R14, c[0x0][0x648] ;  /* 0x00019200ff0e7b82 */ /* 0x000e620000000800 */
[-CC-:B--2---:R-:W-:Y:S02]  /*0c70*/  SHF.R.U64 R27, R13, R11.reuse, R0.reuse ;  /* 0x0000000b0d1b7219 */ /* 0x184fe40000001200 */
[----:B------:R-:W-:-:S05]  /*0c80*/  SHF.R.U32.HI R5, RZ, R11, R0 ;  /* 0x0000000bff057219 */ /* 0x000fca0000011600 */
[----:B------:R-:W2:Y:S01]  /*0c90*/  LDC R20, c[0x0][0x638] ;  /* 0x00018e00ff147b82 */ /* 0x000ea20000000800 */
[-CC-:B---3--:R-:W-:Y:S02]  /*0ca0*/  SHF.R.U64 R26, R27, R12.reuse, R5.reuse ;  /* 0x0000000c1b1a7219 */ /* 0x188fe40000001205 */
[-C--:B------:R-:W-:Y:S02]  /*0cb0*/  SHF.L.U32 R0, R9, R12.reuse, RZ ;  /* 0x0000000c09007219 */ /* 0x080fe400000006ff */
[----:B------:R-:W-:Y:S01]  /*0cc0*/  SHF.R.U32.HI R5, RZ, R12, R5 ;  /* 0x0000000cff057219 */ /* 0x000fe20000011605 */
[----:B------:R-:W-:Y:S01]  /*0cd0*/  IMAD.MOV.U32 R4, RZ, RZ, R26 ;  /* 0x000000ffff047224 */ /* 0x000fe200078e001a */
[----:B------:R-:W-:Y:S01]  /*0ce0*/  LOP3.LUT R10, RZ, R0, RZ, 0x33, !PT ;  /* 0x00000000ff0a7212 */ /* 0x000fe200078e33ff */
[----:B------:R-:W3:Y:S01]  /*0cf0*/  LDC R23, c[0x0][0x610] ;  /* 0x00018400ff177b82 */ /* 0x000ee20000000800 */
[----:B------:R-:W-:Y:S05]  /*0d00*/  @!P0 BRA `(.L_x_10) ;  /* 0x0000000000288947 */ /* 0x000fea0003800000 */
[----:B------:R-:W4:Y:S02]  /*0d10*/  LDC R9, c[0x0][0x64c] ;  /* 0x00019300ff097b82 */ /* 0x000f240000000800 */
[----:B----4-:R-:W-:-:S05]  /*0d20*/  IADD3 R9, P0, R26, R9, RZ ;  /* 0x000000091a097210 */ /* 0x010fca0007f1e0ff */
        /* <DEDUP_REMOVED lines=8> */
.L_x_10:
[----:B-1----:R-:W-:Y:S01]  /*0db0*/  SHF.R.U64 R4, R4, R14, R5 ;  /* 0x0000000e04047219 */ /* 0x002fe20000001205 */
[----:B0-----:R-:W-:Y:S01]  /*0dc0*/  VIADD R6, R15, 0xffffffff ;  /* 0xffffffff0f067836 */ /* 0x001fe20000000000 */
[----:B------:R-:W-:Y:S02]  /*0dd0*/  SHF.L.U32 R0, R21, R12, RZ ;  /* 0x0000000c15007219 */ /* 0x000fe400000006ff */
[----:B------:R-:W-:Y:S01]  /*0de0*/  LOP3.LUT R5, R27, R10, RZ, 0xc0, !PT ;  /* 0x0000000a1b057212 */ /* 0x000fe200078ec0ff */
[----:B------:R-:W-:Y:S01]  /*0df0*/  IMAD.MOV R7, RZ, RZ, -R4 ;  /* 0x000000ffff077224 */ /* 0x000fe200078e0a04 */
[----:B------:R-:W-:Y:S02]  /*0e00*/  SEL R3, R3, R30, !P1 ;  /* 0x0000001e03037207 */ /* 0x000fe40004800000 */
[----:B------:R-:W-:Y:S01]  /*0e10*/  LOP3.LUT R6, R13, R6, RZ, 0xc0, !PT ;  /* 0x000000060d067212 */ /* 0x000fe200078ec0ff */
[----:B------:R-:W-:Y:S02]  /*0e20*/  IMAD R4, R0, R4, R5 ;  /* 0x0000000400047224 */ /* 0x000fe400078e0205 */
[----:B--2---:R-:W-:-:S02]  /*0e30*/  IMAD R0, R7, R20, R26 ;  /* 0x0000001407007224 */ /* 0x004fc400078e021a */
[----:B---3--:R-:W-:Y:S02]  /*0e40*/  IMAD R3, R4, R23, R3 ;  /* 0x0000001704037224 */ /* 0x008fe400078e0203 */
[----:B------:R-:W-:Y:S02]  /*0e50*/  IMAD.MOV.U32 R5, RZ, RZ, 0x1 ;  /* 0x00000001ff057424 */ /* 0x000fe400078e00ff */
[----:B------:R-:W-:Y:S02]  /*0e60*/  IMAD R4, R0, R15, R6 ;  /* 0x0000000f00047224 */ /* 0x000fe400078e0206 */
[----:B------:R-:W-:Y:S01]  /*0e70*/  IMAD.MOV.U32 R23, RZ, RZ, R28 ;  /* 0x000000ffff177224 */ /* 0x000fe200078e001c */
[----:B------:R-:W-:Y:S02]  /*0e80*/  PRMT R0, R5, 0x7610, R0 ;  /* 0x0000761005007816 */ /* 0x000fe40000000000 */
[----:B------:R-:W-:Y:S02]  /*0e90*/  SEL R154, R4, R3, !P1 ;  /* 0x00000003049a7207 */ /* 0x000fe40004800000 */
[----:B------:R-:W-:-:S07]  /*0ea0*/  SEL R153, R3, R4, !P1 ;  /* 0x0000000403997207 */ /* 0x000fce0004800000 */
.L_x_8:
[----:B------:R-:W-:-:S08]  /*0eb0*/  NOP ;  /* 0x0000000000007918 */ /* 0x000fd00000000000 */
[----:B------:R-:W0:Y:S02]  /*0ec0*/  USETMAXREG.TRY_ALLOC.CTAPOOL UP0, 0xe8 ;  /* 0x000000e8000079c8 */ /* 0x000e240008000600 */
[----:B0-----:R-:W-:-:S13]  /*0ed0*/  PLOP3.LUT P0, PT, PT, PT, UP0, 0x80, 0x0 ;  /* 0x000000000000781c */ /* 0x001fda0003f0f008 */
[----:B------:R-:W-:Y:S05]  /*0ee0*/  @!P0 BRA `(.L_x_8) ;  /* 0xfffffffc00f08947 */ /* 0x000fea000383ffff */
[----:B------:R-:W-:Y:S01]  /*0ef0*/  ULDC.64 UR4, c[0x0][0x598] ;  /* 0x0001660000047ab9 */ /* 0x000fe20000000a00 */
[----:B------:R-:W-:Y:S01]  /*0f00*/  ULDC.64 UR36, c[0x0][0x208] ;  /* 0x0000820000247ab9 */ /* 0x000fe20000000a00 */
[----:B------:R-:W-:-:S04]  /*0f10*/  ISETP.NE.U32.AND P0, PT, RZ, UR4, PT ;  /* 0x00000004ff007c0c */ /* 0x000fc8000bf05070 */
[----:B------:R-:W-:-:S13]  /*0f20*/  ISETP.NE.AND.EX P0, PT, RZ, UR5, PT, P0 ;  /* 0x00000005ff007c0c */ /* 0x000fda000bf05300 */
[----:B------:R-:W-:Y:S05]  /*0f30*/  @!P0 BRA `(.L_x_11) ;  /* 0x00000000001c8947 */ /* 0x000fea0003800000 */
[----:B------:R-:W0:Y:S02]  /*0f40*/  LDC.64 R4, c[0x0][0x598] ;  /* 0x00016600ff047b82 */ /* 0x000e240000000a00 */
[----:B0-----:R-:W2:Y:S02]  /*0f50*/  LDG.E.64 R4, desc[UR36][R4.64] ;  /* 0x0000002404047981 */ /* 0x001ea4000c1e1b00 */
[----:B--2---:R-:W-:-:S04]  /*0f60*/  ISETP.NE.U32.AND P0, PT, R4, RZ, PT ;  /* 0x000000ff0400720c */ /* 0x004fc80003f05070 */
[----:B------:R-:W-:-:S13]  /*0f70*/  ISETP.NE.AND.EX P0, PT, R5, RZ, PT, P0 ;  /* 0x000000ff0500720c */ /* 0x000fda0003f05300 */
[----:B------:R-:W-:Y:S05]  /*0f80*/  @!P0 BRA `(.L_x_11) ;  /* 0x0000000000088947 */ /* 0x000fea0003800000 */
[----:B------:R0:W5:Y:S01]  /*0f90*/  LD.E R155, desc[UR36][R4.64] ;  /* 0x00000024049b7980 */ /* 0x000162000c101900 */
[----:B------:R-:W-:Y:S05]  /*0fa0*/  BRA `(.L_x_12) ;  /* 0x0000000000247947 */ /* 0x000fea0003800000 */
.L_x_11:
[----:B------:R-:W-:Y:S02]  /*0fb0*/  ULDC.64 UR4, c[0x0][0x588] ;  /* 0x0001620000047ab9 */ /* 0x000fe40000000a00 */
[----:B------:R-:W-:-:S04]  /*0fc0*/  ISETP.NE.U32.AND P0, PT, RZ, UR4, PT ;  /* 0x00000004ff007c0c */ /* 0x000fc8000bf05070 */
[----:B------:R-:W-:-:S13]  /*0fd0*/  ISETP.NE.AND.EX P0, PT, RZ, UR5, PT, P0 ;  /* 0x00000005ff007c0c */ /* 0x000fda000bf05300 */
[----:B------:R-:W-:Y:S05]  /*0fe0*/  @!P0 BRA `(.L_x_13) ;  /* 0x00000000000c8947 */ /* 0x000fea0003800000 */
[----:B------:R-:W0:Y:S02]  /*0ff0*/  LDC.64 R4, c[0x0][0x588] ;  /* 0x00016200ff047b82 */ /* 0x000e240000000a00 */
[----:B0-----:R1:W5:Y:S01]  /*1000*/  LDG.E R155, desc[UR36][R4.64] ;  /* 0x00000024049b7981 */ /* 0x001362000c1e1900 */
[----:B------:R-:W-:Y:S05]  /*1010*/  BRA `(.L_x_12) ;  /* 0x0000000000087947 */ /* 0x000fea0003800000 */
.L_x_13:
[----:B------:R-:W-:Y:S02]  /*1020*/  ULDC UR4, c[0x0][0x580] ;  /* 0x0001600000047ab9 */ /* 0x000fe40000000800 */
[----:B------:R-:W-:-:S07]  /*1030*/  IMAD.U32 R155, RZ, RZ, UR4 ;  /* 0x00000004ff9b7e24 */ /* 0x000fce000f8e00ff */
.L_x_12:
[----:B------:R-:W-:Y:S02]  /*1040*/  ULDC.64 UR4, c[0x0][0x5a0] ;  /* 0x0001680000047ab9 */ /* 0x000fe40000000a00 */
[----:B------:R-:W-:-:S04]  /*1050*/  ISETP.NE.U32.AND P0, PT, RZ, UR4, PT ;  /* 0x00000004ff007c0c */ /* 0x000fc8000bf05070 */
[----:B------:R-:W-:-:S13]  /*1060*/  ISETP.NE.AND.EX P0, PT, RZ, UR5, PT, P0 ;  /* 0x00000005ff007c0c */ /* 0x000fda000bf05300 */
[----:B------:R-:W-:Y:S05]  /*1070*/  @!P0 BRA `(.L_x_14) ;  /* 0x00000000001c8947 */ /* 0x000fea0003800000 */
[----:B01----:R-:W0:Y:S02]  /*1080*/  LDC.64 R4, c[0x0][0x5a0] ;  /* 0x00016800ff047b82 */ /* 0x003e240000000a00 */
[----:B0-----:R-:W2:Y:S02]  /*1090*/  LDG.E.64 R4, desc[UR36][R4.64] ;  /* 0x0000002404047981 */ /* 0x001ea4000c1e1b00 */
[----:B--2---:R-:W-:-:S04]  /*10a0*/  ISETP.NE.U32.AND P0, PT, R4, RZ, PT ;  /* 0x000000ff0400720c */ /* 0x004fc80003f05070 */
[----:B------:R-:W-:-:S13]  /*10b0*/  ISETP.NE.AND.EX P0, PT, R5, RZ, PT, P0 ;  /* 0x000000ff0500720c */ /* 0x000fda0003f05300 */
[----:B------:R-:W-:Y:S05]  /*10c0*/  @!P0 BRA `(.L_x_14) ;  /* 0x0000000000088947 */ /* 0x000fea0003800000 */
[----:B------:R0:W5:Y:S01]  /*10d0*/  LD.E R156, desc[UR36][R4.64] ;  /* 0x00000024049c7980 */ /* 0x000162000c101900 */
[----:B------:R-:W-:Y:S05]  /*10e0*/  BRA `(.L_x_15) ;  /* 0x0000000000247947 */ /* 0x000fea0003800000 */
.L_x_14:
[----:B------:R-:W-:Y:S02]  /*10f0*/  ULDC.64 UR4, c[0x0][0x590] ;  /* 0x0001640000047ab9 */ /* 0x000fe40000000a00 */
[----:B------:R-:W-:-:S04]  /*1100*/  ISETP.NE.U32.AND P0, PT, RZ, UR4, PT ;  /* 0x00000004ff007c0c */ /* 0x000fc8000bf05070 */
[----:B------:R-:W-:-:S13]  /*1110*/  ISETP.NE.AND.EX P0, PT, RZ, UR5, PT, P0 ;  /* 0x00000005ff007c0c */ /* 0x000fda000bf05300 */
[----:B------:R-:W-:Y:S05]  /*1120*/  @!P0 BRA `(.L_x_16) ;  /* 0x00000000000c8947 */ /* 0x000fea0003800000 */
[----:B------:R-:W2:Y:S02]  /*1130*/  LDC.64 R156, c[0x0][0x590] ;  /* 0x00016400ff9c7b82 */ /* 0x000ea40000000a00 */
[----:B--2---:R2:W5:Y:S01]  /*1140*/  LDG.E R156, desc[UR36][R156.64] ;  /* 0x000000249c9c7981 */ /* 0x004562000c1e1900 */
[----:B------:R-:W-:Y:S05]  /*1150*/  BRA `(.L_x_15) ;  /* 0x0000000000087947 */ /* 0x000fea0003800000 */
.L_x_16:
[----:B------:R-:W-:Y:S02]  /*1160*/  ULDC UR4, c[0x0][0x584] ;  /* 0x0001610000047ab9 */ /* 0x000fe40000000800 */
[----:B------:R-:W-:-:S07]  /*1170*/  IMAD.U32 R156, RZ, RZ, UR4 ;  /* 0x00000004ff9c7e24 */ /* 0x000fce000f8e00ff */
.L_x_15:
[----:B------:R-:W-:-:S13]  /*1180*/  LOP3.LUT P0, RZ, R0, 0xff, RZ, 0xc0, !PT ;  /* 0x000000ff00ff7812 */ /* 0x000fda000780c0ff */
[----:B------:R-:W-:Y:S05]  /*1190*/  @!P0 EXIT ;  /* 0x000000000000894d */ /* 0x000fea0003800000 */
[----:B------:R-:W-:Y:S01]  /*11a0*/  ULDC UR4, c[0x0][0x28c] ;  /* 0x0000a30000047ab9 */ /* 0x000fe20000000800 */
[----:B------:R-:W-:Y:S01]  /*11b0*/  LOP3.LUT R168, R19, 0x1, RZ, 0xfc, !PT ;  /* 0x0000000113a87812 */ /* 0x000fe200078efcff */
[----:B------:R-:W-:Y:S01]  /*11c0*/  UIADD3 UR4, UR4, 0x1f, URZ ;  /* 0x0000001f04047890 */ /* 0x000fe2000fffe03f */
[----:B------:R-:W-:Y:S01]  /*11d0*/  UMOV UR38, URZ ;  /* 0x0000003f00267c82 */ /* 0x000fe20008000000 */
[----:B------:R-:W-:Y:S02]  /*11e0*/  UMOV UR39, URZ ;  /* 0x0000003f00277c82 */ /* 0x000fe40008000000 */
[----:B------:R-:W-:-:S04]  /*11f0*/  USHF.R.S32.HI UR5, URZ, 0x1f, UR4 ;  /* 0x0000001f3f057899 */ /* 0x000fc80008011404 */
[----:B------:R-:W-:-:S04]  /*1200*/  ULEA.HI UR5, UR5, UR4, URZ, 0x5 ;  /* 0x0000000405057291 */ /* 0x000fc8000f8f283f */
[----:B------:R-:W-:-:S12]  /*1210*/  USHF.R.S32.HI UR40, URZ, 0x5, UR5 ;  /* 0x000000053f287899 */ /* 0x000fd80008011405 */
.L_x_288:
[----:B------:R-:W-:Y:S01]  /*1220*/  LOP3.LUT R0, R18, 0x80, RZ, 0xc0, !PT ;  /* 0x0000008012007812 */ /* 0x000fe200078ec0ff */
[----:B---3--:R-:W3:Y:S01]  /*1230*/  S2UR UR7, SR_CgaCtaId ;  /* 0x00000000000779c3 */ /* 0x008ee20000008800 */
[----:B------:R-:W-:Y:S02]  /*1240*/  UMOV UR6, 0x400 ;  /* 0x0000040000067882 */ /* 0x000fe40000000000 */
[----:B------:R-:W-:-:S06]  /*1250*/  SHF.R.U32.HI R0, RZ, 0x7, R0 ;  /* 0x00000007ff007819 */ /* 0x000fcc0000011600 */
[----:B----4-:R-:W4:Y:S01]  /*1260*/  SHFL.IDX PT, R0, R0, RZ, 0x1f ;  /* 0x00001fff00007589 */ /* 0x010f2200000e0000 */
[----:B---3--:R-:W-:Y:S01]  /*1270*/  ULEA UR6, UR7, UR6, 0x18 ;  /* 0x0000000607067291 */ /* 0x008fe2000f8ec03f */
[----:B----4-:R-:W-:-:S13]  /*1280*/  R2UR UR4, R0 ;  /* 0x00000000000472ca */ /* 0x010fda00000e0000 */
[----:B------:R-:W-:-:S04]  /*1290*/  ULEA.HI UR5, UR4, UR4, URZ, 0x1 ;  /* 0x0000000404057291 */ /* 0x000fc8000f8f083f */
[----:B------:R-:W-:-:S04]  /*12a0*/  ULOP3.LUT UR5, UR5, 0x7fffe, URZ, 0xc0, !UPT ;  /* 0x0007fffe05057892 */ /* 0x000fc8000f8ec03f */
[----:B------:R-:W-:-:S03]  /*12b0*/  UIADD3 UR5, UR4, -UR5, URZ ;  /* 0x8000000504057290 */ /* 0x000fc6000fffe03f */
[----:B------:R-:W-:Y:S01]  /*12c0*/  ULDC UR4, c[0x0][0x28c] ;  /* 0x0000a30000047ab9 */ /* 0x000fe20000000800 */
[----:B------:R-:W-:Y:S01]  /*12d0*/  ULEA UR5, UR5, UR6, 0xd ;  /* 0x0000000605057291 */ /* 0x000fe2000f8e683f */
[----:B------:R-:W-:-:S03]  /*12e0*/  ISETP.LT.AND P0, PT, RZ, UR4, PT ;  /* 0x00000004ff007c0c */ /* 0x000fc6000bf01270 */
[----:B------:R-:W-:-:S04]  /*12f0*/  UIADD3 UR5, UR5, 0x100, URZ ;  /* 0x0000010005057890 */ /* 0x000fc8000fffe03f */
[----:B------:R-:W-:-:S04]  /*1300*/  USHF.R.U32.HI UR5, URZ, 0x4, UR5 ;  /* 0x000000043f057899 */ /* 0x000fc80008011605 */
[----:B------:R-:W-:Y:S02]  /*1310*/  ULOP3.LUT UR41, UR5, 0x3fff, URZ, 0xc0, !UPT ;  /* 0x00003fff05297892 */ /* 0x000fe4000f8ec03f */
[----:B-12---:R-:W-:Y:S10]  /*1320*/  @P0 BRA `(.L_x_17) ;  /* 0x0000000000400947 */ /* 0x006ff40003800000 */
[----:B------:R-:W-:Y:S01]  /*1330*/  MOV R0, 0x0 ;  /* 0x0000000000007802 */ /* 0x000fe20000000f00 */
[----:B------:R-:W-:Y:S01]  /*1340*/  ULDC.64 UR4, c[0x4][0x68] ;  /* 0x01001a0000047ab9 */ /* 0x000fe20000000a00 */
[----:B------:R-:W-:Y:S01]  /*1350*/  ULDC.64 UR6, c[0x4][0x8] ;  /* 0x0100020000067ab9 */ /* 0x000fe20000000a00 */
[----:B01----:R-:W-:Y:S01]  /*1360*/  IMAD.U32 R4, RZ, RZ, UR4 ;  /* 0x00000004ff047e24 */ /* 0x003fe2000f8e00ff */
[----:B------:R0:W1:Y:S01]  /*1370*/  LDC.64 R14, c[0x4][R0] ;  /* 0x01000000000e7b82 */ /* 0x0000620000000a00 */
[----:B------:R-:W-:Y:S01]  /*1380*/  IMAD.U32 R5, RZ, RZ, UR5 ;  /* 0x00000005ff057e24 */ /* 0x000fe2000f8e00ff */
[----:B------:R-:W-:Y:S01]  /*1390*/  ULDC.64 UR4, c[0x4][0x70] ;  /* 0x01001c0000047ab9 */ /* 0x000fe20000000a00 */
[----:B------:R-:W-:Y:S02]  /*13a0*/  IMAD.U32 R10, RZ, RZ, UR6 ;  /* 0x00000006ff0a7e24 */ /* 0x000fe4000f8e00ff */
[----:B------:R-:W-:Y:S02]  /*13b0*/  IMAD.U32 R6, RZ, RZ, UR4 ;  /* 0x00000004ff067e24 */ /* 0x000fe4000f8e00ff */
[----:B------:R-:W-:-:S02]  /*13c0*/  IMAD.U32 R7, RZ, RZ, UR5 ;  /* 0x00000005ff077e24 */ /* 0x000fc4000f8e00ff */
[----:B------:R-:W-:Y:S02]  /*13d0*/  IMAD.U32 R11, RZ, RZ, UR7 ;  /* 0x00000007ff0b7e24 */ /* 0x000fe4000f8e00ff */
[----:B------:R-:W-:Y:S02]  /*13e0*/  IMAD.MOV.U32 R8, RZ, RZ, 0x1e1 ;  /* 0x000001e1ff087424 */ /* 0x000fe400078e00ff */
[----:B------:R-:W-:Y:S02]  /*13f0*/  IMAD.MOV.U32 R12, RZ, RZ, 0x1 ;  /* 0x00000001ff0c7424 */ /* 0x000fe400078e00ff */
[----:B0-----:R-:W-:-:S07]  /*1400*/  IMAD.MOV.U32 R13, RZ, RZ, RZ ;  /* 0x000000ffff0d7224 */ /* 0x001fce00078e00ff */
[----:B------:R-:W-:-:S07]  /*1410*/  LEPC R20, `(.L_x_17) ;  /* 0x000000001014794e */ /* 0x000fce0000000000 */
[----:B-12--5:R-:W-:Y:S05]  /*1420*/  CALL.ABS.NOINC R14 ;  /* 0x000000000e007343 */ /* 0x026fea0003c00000 */
.L_x_17:
[----:B------:R-:W-:-:S13]  /*1430*/  ISETP.NE.AND P0, PT, R168, 0x3, PT ;  /* 0x00000003a800780c */ /* 0x000fda0003f05270 */
[----:B------:R-:W-:Y:S05]  /*1440*/  @!P0 BRA `(.L_x_18) ;  /* 0x0000000000048947 */ /* 0x000fea0003800000 */
[----:B------:R-:W-:Y:S01]  /*1450*/  BPT.TRAP 0x1 ;  /* 0x000000040000795c */ /* 0x000fe20000300000 */
.L_x_18:
[----:B------:R-:W3:Y:S01]  /*1460*/  S2UR UR5, SR_CgaCtaId ;  /* 0x00000000000579c3 */ /* 0x000ee20000008800 */
[----:B------:R-:W-:Y:S01]  /*1470*/  UMOV UR4, 0x400 ;  /* 0x0000040000047882 */ /* 0x000fe20000000000 */
[----:B------:R-:W-:Y:S02]  /*1480*/  IMAD.U32 R0, RZ, RZ, UR38 ;  /* 0x00000026ff007e24 */ /* 0x000fe4000f8e00ff */
[----:B------:R-:W-:-:S03]  /*1490*/  IMAD.U32 R3, RZ, RZ, UR39 ;  /* 0x00000027ff037e24 */ /* 0x000fc6000f8e00ff */
[----:B------:R-:W-:Y:S01]  /*14a0*/  SHF.L.U32 R0, R0, 0x1f, RZ ;  /* 0x0000001f00007819 */ /* 0x000fe200000006ff */
[----:B---3--:R-:W-:-:S06]  /*14b0*/  ULEA UR4, UR5, UR4, 0x18 ;  /* 0x0000000405047291 */ /* 0x008fcc000f8ec03f */
[----:B------:R-:W-:-:S04]  /*14c0*/  IMAD.U32 R6, RZ, RZ, UR4 ;  /* 0x00000004ff067e24 */ /* 0x000fc8000f8e00ff */
[----:B------:R-:W-:-:S04]  /*14d0*/  IMAD R3, R3, 0x8, R6 ;  /* 0x0000000803037824 */ /* 0x000fc800078e0206 */
[----:B------:R3:W4:Y:S01]  /*14e0*/  SYNCS.PHASECHK.TRANS64.TRYWAIT P1, [R3+URZ], R0 ;  /* 0x00000000030075a7 */ /* 0x000722000802017f */
[----:B------:R-:W-:Y:S05]  /*14f0*/  @!P0 BRA `(.L_x_19) ;  /* 0x0000000000048947 */ /* 0x000fea0003800000 */
[----:B------:R-:W-:Y:S01]  /*1500*/  BPT.TRAP 0x1 ;  /* 0x000000040000795c */ /* 0x000fe20000300000 */
.L_x_19:
[----:B----4-:R-:W-:Y:S05]  /*1510*/  @P1 BRA `(.L_x_20) ;  /* 0x0000000000081947 */ /* 0x010fea0003800000 */
[----:B------:R-:W4:Y:S02]  /*1520*/  SYNCS.PHASECHK.TRANS64.TRYWAIT P1, [R3+URZ], R0 ;  /* 0x00000000030075a7 */ /* 0x000f24000802017f */
[----:B----4-:R-:W-:Y:S05]  /*1530*/  @!P1 BRA `(.L_x_21) ;  /* 0x000000ac00389947 */ /* 0x010fea0003800000 */
.L_x_20:
[----:B------:R-:W-:-:S04]  /*1540*/  UISETP.LT.AND UP0, UPT, UR40, 0x1, UPT ;  /* 0x000000012800788c */ /* 0x000fc8000bf01270 */
[----:B------:R-:W-:-:S06]  /*1550*/  USEL UR4, UR40, 0x1, UP0 ;  /* 0x0000000128047887 */ /* 0x000fcc0008000000 */
[----:B---34-:R-:W-:Y:S01]  /*1560*/  IMAD.U32 R0, RZ, RZ, UR4 ;  /* 0x00000004ff007e24 */ /* 0x018fe2000f8e00ff */
[----:B------:R-:W-:Y:S05]  /*1570*/  WARPSYNC.ALL ;  /* 0x0000000000007948 */ /* 0x000fea0003800000 */
[----:B------:R-:W-:-:S04]  /*1580*/  IADD3 R0, -R0, UR40, RZ ;  /* 0x0000002800007c10 */ /* 0x000fc8000fffe1ff */
[----:B------:R-:W-:Y:S02]  /*1590*/  ISETP.GE.AND P1, PT, R0, 0x1, PT ;  /* 0x000000010000780c */ /* 0x000fe40003f26270 */
[----:B------:R-:W-:Y:S01]  /*15a0*/  R2UR UR4, R6 ;  /* 0x00000000060472ca */ /* 0x000fe200000e0000 */
[----:B------:R-:W-:Y:S01]  /*15b0*/  WARPGROUP.ARRIVE ;  /* 0x00000000000079c5 */ /* 0x000fe20000000000 */
[----:B------:R-:W-:Y:S01]  /*15c0*/  UMOV UR9, 0x40000040 ;  /* 0x4000004000097882 */ /* 0x000fe20000000000 */
[----:B------:R-:W-:-:S10]  /*15d0*/  UMOV UR11, 0x40000040 ;  /* 0x40000040000b7882 */ /* 0x000fd40000000000 */
[----:B------:R-:W-:-:S04]  /*15e0*/  UIADD3 UR4, UR4, 0x20100, URZ ;  /* 0x0002010004047890 */ /* 0x000fc8000fffe03f */
[----:B------:R-:W-:-:S04]  /*15f0*/  USHF.R.U32.HI UR4, URZ, 0x4, UR4 ;  /* 0x000000043f047899 */ /* 0x000fc80008011604 */
[----:B------:R-:W-:Y:S02]  /*1600*/  ULOP3.LUT UR5, UR4, 0x3fff, URZ, 0xc0, !UPT ;  /* 0x00003fff04057892 */ /* 0x000fe4000f8ec03f */
[----:B------:R-:W-:Y:S02]  /*1610*/  ULOP3.LUT UR4, UR41, 0x10000, URZ, 0xfc, !UPT ;  /* 0x0001000029047892 */ /* 0x000fe4000f8efc3f */
[----:B------:R-:W-:Y:S02]  /*1620*/  ULOP3.LUT UR5, UR5, 0x10000, URZ, 0xfc, !UPT ;  /* 0x0001000005057892 */ /* 0x000fe4000f8efc3f */
[----:B------:R-:W-:Y:S02]  /*1630*/  ULEA UR6, UR39, UR4, 0xb ;  /* 0x0000000427067291 */ /* 0x000fe4000f8e583f */
[----:B------:R-:W-:-:S05]  /*1640*/  ULEA UR7, UR39, UR5, 0xa ;  /* 0x0000000527077291 */ /* 0x000fca000f8e503f */
[----:B------:R-:W-:Y:S02]  /*1650*/  UMOV UR8, UR6 ;  /* 0x0000000600087c82 */ /* 0x000fe40008000000 */
[----:B------:R-:W-:Y:S02]  /*1660*/  UMOV UR10, UR7 ;  /* 0x00000007000a7c82 */ /* 0x000fe40008000000 */
[----:B------:R-:W-:Y:S01]  /*1670*/  HGMMA.64x128x8.F32.TF32 R88, gdesc[UR8], RZ, !UPT, gsb0 ;  /* 0x05e00000085879f0 */ /* 0x000fe2000c0028ff */
[----:B------:R-:W-:Y:S01]  /*1680*/  UIADD3 UR8, UR6, 0x400, URZ ;  /* 0x0000040006087890 */ /* 0x000fe2000fffe03f */
[----:B------:R-:W-:Y:S01]  /*1690*/  UMOV UR9, 0x40000040 ;  /* 0x4000004000097882 */ /* 0x000fe20000000000 */
[----:B------:R-:W-:Y:S02]  /*16a0*/  WARPGROUP.DEPBAR.LE gsb0, 0x0 ;  /* 0x00008000000079c5 */ /* 0x000fe40000010000 */
[----:B------:R-:W-:-:S07]  /*16b0*/  WARPGROUP.ARRIVE ;  /* 0x00000000000079c5 */ /* 0x000fce0000000000 */
[----:B------:R-:W-:Y:S01]  /*16c0*/  HGMMA.64x128x8.F32.TF32 R24, gdesc[UR8], RZ, !UPT, gsb0 ;  /* 0x05e00000081879f0 */ /* 0x000fe2000c0028ff */
[----:B------:R-:W-:Y:S02]  /*16d0*/  UIADD3 UR8, UR6, 0x2, URZ ;  /* 0x0000000206087890 */ /* 0x000fe4000fffe03f */
[----:B------:R-:W-:Y:S01]  /*16e0*/  UIADD3 UR10, UR7, 0x2, URZ ;  /* 0x00000002070a7890 */ /* 0x000fe2000fffe03f */
[----:B------:R-:W-:Y:S01]  /*16f0*/  UMOV UR9, 0x40000040 ;  /* 0x4000004000097882 */ /* 0x000fe20000000000 */
[----:B------:R-:W-:Y:S01]  /*1700*/  UMOV UR11, 0x40000040 ;  /* 0x40000040000b7882 */ /* 0x000fe20000000000 */
[----:B------:R-:W-:Y:S02]  /*1710*/  WARPGROUP.DEPBAR.LE gsb0, 0x0 ;  /* 0x00008000000079c5 */ /* 0x000fe40000010000 */
[----:B------:R-:W-:-:S06]  /*1720*/  WARPGROUP.ARRIVE ;  /* 0x00000000000079c5 */ /* 0x000fcc0000000000 */
[----:B------:R-:W-:Y:S01]  /*1730*/  HGMMA.64x128x8.F32.TF32 R88, gdesc[UR8], R88, gsb0 ;  /* 0x05e00000085879f0 */ /* 0x000fe20008002858 */
[----:B------:R-:W-:Y:S01]  /*1740*/  UIADD3 UR8, UR6, 0x402, URZ ;  /* 0x0000040206087890 */ /* 0x000fe2000fffe03f */
[----:B------:R-:W-:Y:S01]  /*1750*/  UMOV UR9, 0x40000040 ;  /* 0x4000004000097882 */ /* 0x000fe20000000000 */
[----:B------:R-:W-:Y:S02]  /*1760*/  WARPGROUP.DEPBAR.LE gsb0, 0x0 ;  /* 0x00008000000079c5 */ /* 0x000fe40000010000 */
[----:B------:R-:W-:-:S07]  /*1770*/  WARPGROUP.ARRIVE ;  /* 0x00000000000079c5 */ /* 0x000fce0000000000 */
[----:B------:R-:W-:Y:S01]  /*1780*/  HGMMA.64x128x8.F32.TF32 R24, gdesc[UR8], R24, gsb0 ;  /* 0x05e00000081879f0 */ /* 0x000fe20008002818 */
        /* <DEDUP_REMOVED lines=23> */
[----:B------:R-:W-:Y:S03]  /*1900*/  HGMMA.64x128x8.F32.TF32 R24, gdesc[UR8], R24, gsb0 ;  /* 0x05e00000081879f0 */ /* 0x000fe60008002818 */
[----:B------:R-:W-:Y:S02]  /*1910*/  WARPGROUP.DEPBAR.LE gsb0, 0x0 ;  /* 0x00008000000079c5 */ /* 0x000fe40000010000 */
[----:B------:R-:W-:Y:S05]  /*1920*/  @!P1 BRA `(.L_x_22) ;  /* 0x0000000400749947 */ /* 0x000fea0003800000 */
[----:B------:R-:W-:Y:S02]  /*1930*/  UIADD3 UR6, UR39, 0x1, URZ ;  /* 0x0000000127067890 */ /* 0x000fe4000fffe03f */
[----:B------:R-:W-:Y:S02]  /*1940*/  IMAD.U32 R3, RZ, RZ, UR39 ;  /* 0x00000027ff037e24 */ /* 0x000fe4000f8e00ff */
[----:B------:R-:W-:-:S04]  /*1950*/  UISETP.NE.AND UP0, UPT, UR6, 0x4, UPT ;  /* 0x000000040600788c */ /* 0x000fc8000bf05270 */
[----:B------:R-:W-:Y:S02]  /*1960*/  USEL UR7, URZ, 0x1, UP0 ;  /* 0x000000013f077887 */ /* 0x000fe40008000000 */
[----:B------:R-:W-:Y:S02]  /*1970*/  USEL UR6, UR6, URZ, UP0 ;  /* 0x0000003f06067287 */ /* 0x000fe40008000000 */
[----:B------:R-:W-:-:S06]  /*1980*/  ULOP3.LUT UR7, UR38, UR7, URZ, 0x3c, !UPT ;  /* 0x0000000726077292 */ /* 0x000fcc000f8e3c3f */
[----:B------:R-:W-:-:S07]  /*1990*/  IMAD.U32 R7, RZ, RZ, UR7 ;  /* 0x00000007ff077e24 */ /* 0x000fce000f8e00ff */
.L_x_29:
[----:B------:R-:W-:Y:S05]  /*19a0*/  @!P0 BRA `(.L_x_23) ;  /* 0x0000000000048947 */ /* 0x000fea0003800000 */
[----:B------:R-:W-:Y:S01]  /*19b0*/  BPT.TRAP 0x1 ;  /* 0x000000040000795c */ /* 0x000fe20000300000 */
.L_x_23:
[----:B------:R-:W3:Y:S01]  /*19c0*/  S2UR UR8, SR_CgaCtaId ;  /* 0x00000000000879c3 */ /* 0x000ee20000008800 */
[----:B------:R-:W-:Y:S01]  /*19d0*/  UMOV UR7, 0x400 ;  /* 0x0000040000077882 */ /* 0x000fe20000000000 */
[----:B01----:R-:W-:Y:S01]  /*19e0*/  IMAD.U32 R5, RZ, RZ, UR6 ;  /* 0x00000006ff057e24 */ /* 0x003fe2000f8e00ff */
[----:B------:R-:W-:Y:S01]  /*19f0*/  SHF.L.U32 R4, R7, 0x1f, RZ ;  /* 0x0000001f07047819 */ /* 0x000fe200000006ff */
[----:B---3--:R-:W-:-:S06]  /*1a00*/  ULEA UR7, UR8, UR7, 0x18 ;  /* 0x0000000708077291 */ /* 0x008fcc000f8ec03f */
[----:B------:R-:W-:-:S04]  /*1a10*/  IMAD.U32 R6, RZ, RZ, UR7 ;  /* 0x00000007ff067e24 */ /* 0x000fc8000f8e00ff */
[----:B------:R-:W-:-:S04]  /*1a20*/  IMAD R5, R5, 0x8, R6 ;  /* 0x0000000805057824 */ /* 0x000fc800078e0206 */
[----:B------:R0:W1:Y:S01]  /*1a30*/  SYNCS.PHASECHK.TRANS64.TRYWAIT P1, [R5+URZ], R4 ;  /* 0x00000004050075a7 */ /* 0x000062000802017f */
[----:B------:R-:W-:Y:S05]  /*1a40*/  @!P0 BRA `(.L_x_24) ;  /* 0x0000000000048947 */ /* 0x000fea0003800000 */
[----:B------:R-:W-:Y:S01]  /*1a50*/  BPT.TRAP 0x1 ;  /* 0x000000040000795c */ /* 0x000fe20000300000 */
.L_x_24:
[----:B-1----:R-:W-:Y:S05]  /*1a60*/  @P1 BRA `(.L_x_25) ;  /* 0x0000000000081947 */ /* 0x002fea0003800000 */
[----:B------:R-:W1:Y:S02]  /*1a70*/  SYNCS.PHASECHK.TRANS64.TRYWAIT P1, [R5+URZ], R4 ;  /* 0x00000004050075a7 */ /* 0x000e64000802017f */
[----:B-1----:R-:W-:Y:S05]  /*1a80*/  @!P1 BRA `(.L_x_26) ;  /* 0x000000a400f89947 */ /* 0x002fea0003800000 */
.L_x_25:
[----:B------:R-:W-:Y:S01]  /*1a90*/  ULEA UR7, UR6, UR4, 0xb ;  /* 0x0000000406077291 */ /* 0x000fe2000f8e583f */
[----:B------:R-:W-:Y:S01]  /*1aa0*/  WARPGROUP.ARRIVE ;  /* 0x00000000000079c5 */ /* 0x000fe20000000000 */
[----:B------:R-:W-:Y:S01]  /*1ab0*/  ULEA UR12, UR6, UR5, 0xa ;  /* 0x00000005060c7291 */ /* 0x000fe2000f8e503f */
[----:B------:R-:W-:Y:S01]  /*1ac0*/  UMOV UR9, 0x40000040 ;  /* 0x4000004000097882 */ /* 0x000fe20000000000 */
[----:B------:R-:W-:-:S03]  /*1ad0*/  UMOV UR11, 0x40000040 ;  /* 0x40000040000b7882 */ /* 0x000fc60000000000 */
[----:B------:R-:W-:Y:S02]  /*1ae0*/  UMOV UR8, UR7 ;  /* 0x0000000700087c82 */ /* 0x000fe40008000000 */
[----:B------:R-:W-:Y:S02]  /*1af0*/  UMOV UR10, UR12 ;  /* 0x0000000c000a7c82 */ /* 0x000fe40008000000 */
        /* <DEDUP_REMOVED lines=44> */
[----:B------:R-:W-:Y:S01]  /*1dc0*/  BPT.TRAP 0x1 ;  /* 0x000000040000795c */ /* 0x000fe20000300000 */
.L_x_27:
[----:B------:R-:W-:-:S13]  /*1dd0*/  ISETP.NE.AND P1, PT, R22, RZ, PT ;  /* 0x000000ff1600720c */ /* 0x000fda0003f25270 */
[----:B01----:R-:W-:-:S04]  /*1de0*/  @P1 IMAD R4, R3, 0x8, R6 ;  /* 0x0000000803041824 */ /* 0x003fc800078e0206 */
[----:B------:R-:W-:-:S05]  /*1df0*/  @P1 VIADD R5, R4, 0x20 ;  /* 0x0000002004051836 */ /* 0x000fca0000000000 */
[----:B------:R-:W-:-:S04]  /*1e00*/  @P1 PRMT R5, R152, 0x654, R5 ;  /* 0x0000065498051816 */ /* 0x000fc80000000005 */
[----:B------:R0:W-:Y:S01]  /*1e10*/  @P1 SYNCS.ARRIVE.TRANS64.RED.A1T0 RZ, [R5+URZ], RZ ;  /* 0x000000ff05ff19a7 */ /* 0x0001e2000810043f */
[----:B------:R-:W-:-:S13]  /*1e20*/  ISETP.GT.U32.AND P1, PT, R19, 0x1, PT ;  /* 0x000000011300780c */ /* 0x000fda0003f24070 */
[----:B0-----:R-:W-:Y:S05]  /*1e30*/  @P1 BRA `(.L_x_28) ;  /* 0x0000000000041947 */ /* 0x001fea0003800000 */
[----:B------:R-:W-:Y:S01]  /*1e40*/  BPT.TRAP 0x1 ;  /* 0x000000040000795c */ /* 0x000fe20000300000 */
.L_x_28:
[----:B------:R-:W-:Y:S01]  /*1e50*/  UIADD3 UR6, UR6, 0x1, URZ ;  /* 0x0000000106067890 */ /* 0x000fe2000fffe03f */
[C---:B------:R-:W-:Y:S01]  /*1e60*/  ISETP.GT.AND P2, PT, R0.reuse, 0x1, PT ;  /* 0x000000010000780c */ /* 0x040fe20003f44270 */
[----:B------:R-:W-:Y:S02]  /*1e70*/  VIADD R3, R3, 0x1 ;  /* 0x0000000103037836 */ /* 0x000fe40000000000 */
[----:B------:R-:W-:Y:S01]  /*1e80*/  UISETP.NE.AND UP0, UPT, UR6, 0x4, UPT ;  /* 0x000000040600788c */ /* 0x000fe2000bf05270 */
[----:B------:R-:W-:Y:S02]  /*1e90*/  VIADD R0, R0, 0xffffffff ;  /* 0xffffffff00007836 */ /* 0x000fe40000000000 */
[C---:B------:R-:W-:Y:S01]  /*1ea0*/  ISETP.NE.AND P1, PT, R3.reuse, 0x4, PT ;  /* 0x000000040300780c */ /* 0x040fe20003f25270 */
[----:B------:R-:W-:Y:S02]  /*1eb0*/  USEL UR7, URZ, 0x1, UP0 ;  /* 0x000000013f077887 */ /* 0x000fe40008000000 */
[----:B------:R-:W-:Y:S01]  /*1ec0*/  USEL UR6, UR6, URZ, UP0 ;  /* 0x0000003f06067287 */ /* 0x000fe20008000000 */
[----:B------:R-:W-:-:S03]  /*1ed0*/  SEL R3, R3, RZ, P1 ;  /* 0x000000ff03037207 */ /* 0x000fc60000800000 */
[----:B------:R-:W-:Y:S01]  /*1ee0*/  LOP3.LUT R7, R7, UR7, RZ, 0x3c, !PT ;  /* 0x0000000707077c12 */ /* 0x000fe2000f8e3cff */
[----:B------:R-:W-:Y:S07]  /*1ef0*/  @P2 BRA `(.L_x_29) ;  /* 0xfffffff800a82947 */ /* 0x000fee000383ffff */
.L_x_22:
[----:B------:R-:W3:Y:S02]  /*1f00*/  LDC R0, c[0x0][0x28c] ;  /* 0x0000a300ff007b82 */ /* 0x000ee40000000800 */
[----:B---3--:R-:W-:-:S13]  /*1f10*/  ISETP.GE.AND P1, PT, R0, 0x1, PT ;  /* 0x000000010000780c */ /* 0x008fda0003f26270 */
[----:B------:R-:W-:Y:S05]  /*1f20*/  @!P1 BRA `(.L_x_30) ;  /* 0x0000000000409947 */ /* 0x000fea0003800000 */
[----:B------:R-:W-:Y:S05]  /*1f30*/  @!P0 BRA `(.L_x_31) ;  /* 0x0000000000048947 */ /* 0x000fea0003800000 */
[----:B------:R-:W-:Y:S01]  /*1f40*/  BPT.TRAP 0x1 ;  /* 0x000000040000795c */ /* 0x000fe20000300000 */
.L_x_31:
[----:B------:R-:W-:Y:S01]  /*1f50*/  ISETP.NE.AND P0, PT, R22, RZ, PT ;  /* 0x000000ff1600720c */ /* 0x000fe20003f05270 */
[----:B------:R-:W-:-:S12]  /*1f60*/  UISETP.LT.AND UP1, UPT, UR40, 0x1, UPT ;  /* 0x000000012800788c */ /* 0x000fd8000bf21270 */
[----:B------:R-:W-:-:S05]  /*1f70*/  VOTEU.ANY UP0, P0 ;  /* 0x00000000003f7886 */ /* 0x000fca0000000100 */
[----:B------:R-:W-:-:S04]  /*1f80*/  @UP0 USEL UR4, UR40, 0x1, UP1 ;  /* 0x0000000128040887 */ /* 0x000fc80008800000 */
[----:B------:R-:W-:-:S06]  /*1f90*/  @UP0 UIADD3 UR4, UR39, UR40, -UR4 ;  /* 0x0000002827040290 */ /* 0x000fcc000fffe804 */
[----:B------:R-:W-:-:S04]  /*1fa0*/  IMAD.U32 R0, RZ, RZ, UR4 ;  /* 0x00000004ff007e24 */ /* 0x000fc8000f8e00ff */
[----:B------:R-:W-:-:S05]  /*1fb0*/  @P0 IMAD.SHL.U32 R0, R0, 0x8, RZ ;  /* 0x0000000800000824 */ /* 0x000fca00078e00ff */
[----:B------:R-:W-:-:S04]  /*1fc0*/  @P0 LOP3.LUT R0, R0, 0x18, RZ, 0xc0, !PT ;  /* 0x0000001800000812 */ /* 0x000fc800078ec0ff */
[----:B------:R-:W-:-:S04]  /*1fd0*/  @P0 IADD3 R3, R6, 0x20, R0 ;  /* 0x0000002006030810 */ /* 0x000fc80007ffe000 */
[----:B------:R-:W-:-:S04]  /*1fe0*/  @P0 PRMT R3, R152, 0x654, R3 ;  /* 0x0000065498030816 */ /* 0x000fc80000000003 */
[----:B------:R3:W-:Y:S01]  /*1ff0*/  @P0 SYNCS.ARRIVE.TRANS64.RED.A1T0 RZ, [R3+URZ], RZ ;  /* 0x000000ff03ff09a7 */ /* 0x0007e2000810043f */
[----:B------:R-:W-:-:S13]  /*2000*/  ISETP.GT.U32.AND P0, PT, R19, 0x1, PT ;  /* 0x000000011300780c */ /* 0x000fda0003f04070 */
[----:B---3--:R-:W-:Y:S05]  /*2010*/  @P0 BRA `(.L_x_30) ;  /* 0x0000000000040947 */ /* 0x008fea0003800000 */
[----:B------:R-:W-:Y:S01]  /*2020*/  BPT.TRAP 0x1 ;  /* 0x000000040000795c */ /* 0x000fe20000300000 */
.L_x_30:
[----:B------:R-:W3:Y:S01]  /*2030*/  LDC R6, c[0x0][0x288] ;  /* 0x0000a200ff067b82 */ /* 0x000ee20000000800 */
[--C-:B------:R-:W-:Y:S01]  /*2040*/  SHF.R.U32.HI R0, RZ, 0x2, R18.reuse ;  /* 0x00000002ff007819 */ /* 0x100fe20000011612 */
[----:B------:R-:W-:Y:S01]  /*2050*/  UIADD3 UR39, UR40, UR39, URZ ;  /* 0x0000002728277290 */ /* 0x000fe2000fffe03f */
[----:B01----:R-:W-:Y:S01]  /*2060*/  SHF.R.U32.HI R5, RZ, 0x7, R18 ;  /* 0x00000007ff057819 */ /* 0x003fe20000011612 */
[----:B------:R-:W-:Y:S01]  /*2070*/  IMAD.SHL.U32 R13, R154, 0x80, RZ ;  /* 0x000000809a0d7824 */ /* 0x000fe200078e00ff */
[----:B------:R-:W-:Y:S01]  /*2080*/  LOP3.LUT R3, R0, 0x7, RZ, 0xc0, !PT ;  /* 0x0000000700037812 */ /* 0x000fe200078ec0ff */
[----:B------:R-:W-:Y:S01]  /*2090*/  USHF.R.U32.HI UR4, URZ, 0x2, UR39 ;  /* 0x000000023f047899 */ /* 0x000fe20008011627 */
[----:B------:R-:W-:Y:S01]  /*20a0*/  LOP3.LUT R4, R18, 0x60, RZ, 0xc0, !PT ;  /* 0x0000006012047812 */ /* 0x000fe200078ec0ff */
[----:B------:R-:W-:Y:S01]  /*20b0*/  ULDC UR8, c[0x0][0x284] ;  /* 0x0000a10000087ab9 */ /* 0x000fe20000000800 */
[----:B------:R-:W-:Y:S01]  /*20c0*/  LOP3.LUT R0, R5, 0x1, RZ, 0xc0, !PT ;  /* 0x0000000105007812 */ /* 0x000fe200078ec0ff */
[----:B------:R-:W-:Y:S01]  /*20d0*/  ULOP3.LUT UR4, UR4, 0x1, URZ, 0xc0, !UPT ;  /* 0x0000000104047892 */ /* 0x000fe2000f8ec03f */
[----:B------:R-:W-:Y:S01]  /*20e0*/  SHF.R.U32.HI R10, RZ, 0x1, R4 ;  /* 0x00000001ff0a7819 */ /* 0x000fe20000011604 */
[----:B------:R-:W-:Y:S01]  /*20f0*/  UISETP.GT.U32.AND UP1, UPT, UR39, 0x3, UPT ;  /* 0x000000032700788c */ /* 0x000fe2000bf24070 */
[----:B------:R-:W-:Y:S01]  /*2100*/  SHF.R.S32.HI R21, RZ, 0x1f, R23 ;  /* 0x0000001fff157819 */ /* 0x000fe20000011417 */
[----:B------:R-:W-:Y:S01]  /*2110*/  IMAD.SHL.U32 R4, R0, 0x40, RZ ;  /* 0x0000004000047824 */ /* 0x000fe200078e00ff */
[--C-:B------:R-:W-:Y:S01]  /*2120*/  IADD3 R5, RZ, -R10, -R3.reuse ;  /* 0x8000000aff057210 */ /* 0x100fe20007ffe803 */
[----:B------:R-:W-:Y:S01]  /*2130*/  UISETP.NE.U32.AND UP0, UPT, UR4, 0x1, UPT ;  /* 0x000000010400788c */ /* 0x000fe2000bf05070 */
[----:B------:R-:W-:Y:S01]  /*2140*/  IMAD.WIDE R8, R153, 0x100, RZ ;  /* 0x0000010099087825 */ /* 0x000fe200078e02ff */
[----:B------:R-:W-:Y:S01]  /*2150*/  ULDC.64 UR6, c[0x0][0x5d0] ;  /* 0x0001740000067ab9 */ /* 0x000fe20000000a00 */
[----:B--2---:R-:W-:Y:S01]  /*2160*/  LOP3.LUT R157, R4, 0x40, R3, 0xe2, !PT ;  /* 0x00000040049d7812 */ /* 0x004fe200078ee203 */
[----:B------:R-:W-:Y:S01]  /*2170*/  UISETP.LT.U32.AND UP1, UPT, UR40, 0x4, UP1 ;  /* 0x000000042800788c */ /* 0x000fe20008f21070 */
[----:B------:R-:W-:Y:S01]  /*2180*/  LOP3.LUT R3, R18, 0x3, RZ, 0xc0, !PT ;  /* 0x0000000312037812 */ /* 0x000fe200078ec0ff */
[----:B------:R-:W-:Y:S01]  /*2190*/  UISETP.GT.U32.AND UP0, UPT, UR40, 0x3, !UP0 ;  /* 0x000000032800788c */ /* 0x000fe2000c704070 */
[----:B------:R-:W-:Y:S01]  /*21a0*/  IMAD R4, R21, UR6, RZ ;  /* 0x0000000615047c24 */ /* 0x000fe2000f8e02ff */
[----:B---3--:R-:W-:Y:S01]  /*21b0*/  ISETP.GE.AND P0, PT, R13, R6, PT ;  /* 0x000000060d00720c */ /* 0x008fe20003f06270 */
[----:B------:R-:W-:Y:S01]  /*21c0*/  IMAD R0, R0, -0x40, R5 ;  /* 0xffffffc000007824 */ /* 0x000fe200078e0205 */
[----:B------:R-:W-:Y:S01]  /*21d0*/  USEL UR5, URZ, 0x1, !UP1 ;  /* 0x000000013f057887 */ /* 0x000fe2000c800000 */
[----:B------:R-:W-:Y:S01]  /*21e0*/  IMAD R12, R3, -0x2, R6 ;  /* 0xfffffffe030c7824 */ /* 0x000fe200078e0206 */
[----:B------:R-:W-:Y:S01]  /*21f0*/  USEL UR4, URZ, 0x1, !UP0 ;  /* 0x000000013f047887 */ /* 0x000fe2000c000000 */
[----:B------:R-:W-:Y:S01]  /*2200*/  IMAD.SHL.U32 R3, R153, 0x100, RZ ;  /* 0x0000010099037824 */ /* 0x000fe200078e00ff */
[----:B------:R-:W-:Y:S01]  /*2210*/  ULOP3.LUT UR39, UR39, 0x3, URZ, 0xc0, !UPT ;  /* 0x0000000327277892 */ /* 0x000fe2000f8ec03f */
[----:B------:R-:W-:Y:S01]  /*2220*/  IMAD.SHL.U32 R6, R18, 0x2, RZ ;  /* 0x0000000212067824 */ /* 0x000fe200078e00ff */
[----:B------:R-:W-:Y:S01]  /*2230*/  ULOP3.LUT UR38, UR4, UR38, UR5, 0x96, !UPT ;  /* 0x0000002604267292 */ /* 0x000fe2000f8e9605 */
[----:B------:R-:W-:Y:S01]  /*2240*/  IMAD R11, R23, UR7, R4 ;  /* 0x00000007170b7c24 */ /* 0x000fe2000f8e0204 */
[----:B------:R-:W-:Y:S01]  /*2250*/  ISETP.GE.OR P0, PT, R3, UR8, P0 ;  /* 0x0000000803007c0c */ /* 0x000fe20008706670 */
[----:B------:R-:W-:Y:S01]  /*2260*/  IMAD.MOV.U32 R153, RZ, RZ, -0x1 ;  /* 0xffffffffff997424 */ /* 0x000fe200078e00ff */
[----:B------:R-:W-:-:S02]  /*2270*/  LOP3.LUT R6, R13, 0x6, R6, 0xf8, !PT ;  /* 0x000000060d067812 */ /* 0x000fc400078ef806 */
[----:B------:R-:W-:Y:S01]  /*2280*/  IADD3 R3, -R3, UR8, R0 ;  /* 0x0000000803037c10 */ /* 0x000fe2000fffe100 */
[----:B------:R-:W-:Y:S01]  /*2290*/  IMAD.IADD R0, R12, 0x1, -R13 ;  /* 0x000000010c007824 */ /* 0x000fe200078e0a0d */
[----:B------:R-:W-:Y:S02]  /*22a0*/  SHF.R.S32.HI R7, RZ, 0x1f, R6 ;  /* 0x0000001fff077819 */ /* 0x000fe40000011406 */
[----:B------:R-:W-:Y:S01]  /*22b0*/  LOP3.LUT R157, R8, R157, R10, 0xfe, !PT ;  /* 0x0000009d089d7212 */ /* 0x000fe200078efe0a */
[----:B------:R-:W-:-:S04]  /*22c0*/  IMAD.WIDE.U32 R4, R23, UR6, R6 ;  /* 0x0000000617047c25 */ /* 0x000fc8000f8e0006 */
[----:B------:R-:W-:Y:S02]  /*22d0*/  IMAD.IADD R11, R5, 0x1, R11 ;  /* 0x00000001050b7824 */ /* 0x000fe400078e020b */
[----:B------:R-:W-:Y:S01]  /*22e0*/  IMAD.MOV.U32 R10, RZ, RZ, R4 ;  /* 0x000000ffff0a7224 */ /* 0x000fe200078e0004 */
[----:B------:R-:W-:Y:S06]  /*22f0*/  @P0 BRA `(.L_x_32) ;  /* 0x0000008000600947 */ /* 0x000fec0003800000 */
[----:B------:R-:W0:Y:S01]  /*2300*/  LDC.64 R4, c[0x0][0x5c8] ;  /* 0x00017200ff047b82 */ /* 0x000e220000000a00 */
[----:B-----5:R-:W-:Y:S01]  /*2310*/  FSETP.NEU.AND P0, PT, R156, RZ, PT ;  /* 0x000000ff9c00720b */ /* 0x020fe20003f0d000 */
[----:B------:R-:W-:Y:S01]  /*2320*/  BSSY B0, `(.L_x_32) ;  /* 0x0000815000007945 */ /* 0x000fe20003800000 */
[----:B------:R-:W-:-:S04]  /*2330*/  ISETP.GT.AND P3, PT, R3, RZ, PT ;  /* 0x000000ff0300720c */ /* 0x000fc80003f64270 */
[----:B------:R-:W-:Y:S01]  /*2340*/  ISETP.GT.AND P2, PT, R0, RZ, P3 ;  /* 0x000000ff0000720c */ /* 0x000fe20001f44270 */
[-C--:B0-----:R-:W-:Y:S02]  /*2350*/  IMAD R12, R9, R4.reuse, RZ ;  /* 0x00000004090c7224 */ /* 0x081fe400078e02ff */
[----:B------:R-:W-:-:S04]  /*2360*/  IMAD.WIDE.U32 R170, R157, R4, R10 ;  /* 0x000000049daa7225 */ /* 0x000fc800078e000a */
[----:B------:R-:W-:-:S04]  /*2370*/  IMAD R11, R157, R5, R12 ;  /* 0x000000059d0b7224 */ /* 0x000fc800078e020c */
[----:B------:R-:W-:Y:S01]  /*2380*/  IMAD.IADD R173, R171, 0x1, R11 ;  /* 0x00000001abad7824 */ /* 0x000fe200078e020b */
[----:B------:R-:W-:Y:S06]  /*2390*/  @!P0 BRA `(.L_x_33) ;  /* 0x0000005c00108947 */ /* 0x000fec0003800000 */
[----:B------:R-:W0:Y:S01]  /*23a0*/  LDC.64 R12, c[0x0][0x5b8] ;  /* 0x00016e00ff0c7b82 */ /* 0x000e220000000a00 */
[----:B------:R-:W-:-:S07]  /*23b0*/  ULDC.64 UR4, c[0x0][0x5c0] ;  /* 0x0001700000047ab9 */ /* 0x000fce0000000a00 */
[----:B------:R-:W1:Y:S08]  /*23c0*/  LDC.64 R14, c[0x0][0x5b0] ;  /* 0x00016c00ff0e7b82 */ /* 0x000e700000000a00 */
[----:B------:R-:W2:Y:S01]  /*23d0*/  LDC.64 R10, c[0x0][0x5a8] ;  /* 0x00016a00ff0a7b82 */ /* 0x000ea20000000a00 */
[----:B0-----:R-:W-:-:S04]  /*23e0*/  IMAD R20, R21, R12, RZ ;  /* 0x0000000c15147224 */ /* 0x001fc800078e02ff */
[C---:B------:R-:W-:Y:S02]  /*23f0*/  IMAD R13, R23.reuse, R13, R20 ;  /* 0x0000000d170d7224 */ /* 0x040fe400078e0214 */
[----:B------:R-:W-:-:S04]  /*2400*/  IMAD.WIDE.U32 R20, R23, R12, R6 ;  /* 0x0000000c17147225 */ /* 0x000fc800078e0006 */
[-C--:B-1----:R-:W-:Y:S02]  /*2410*/  IMAD R154, R9, R14.reuse, RZ ;  /* 0x0000000e099a7224 */ /* 0x082fe400078e02ff */
[----:B------:R-:W-:Y:S02]  /*2420*/  IMAD.IADD R159, R21, 0x1, R13 ;  /* 0x00000001159f7824 */ /* 0x000fe400078e020d */
[----:B------:R-:W-:Y:S02]  /*2430*/  IMAD.MOV.U32 R158, RZ, RZ, R20 ;  /* 0x000000ffff9e7224 */ /* 0x000fe400078e0014 */
[C---:B------:R-:W-:Y:S02]  /*2440*/  IMAD R171, R157.reuse, R15, R154 ;  /* 0x0000000f9dab7224 */ /* 0x040fe400078e029a */
[----:B------:R-:W-:-:S04]  /*2450*/  IMAD.WIDE.U32 R160, R157, R14, R158 ;  /* 0x0000000e9da07225 */ /* 0x000fc800078e009e */
[----:B------:R-:W-:Y:S01]  /*2460*/  IMAD.IADD R154, R161, 0x1, R171 ;  /* 0x00000001a19a7824 */ /* 0x000fe200078e02ab */
[----:B--2---:R-:W-:-:S04]  /*2470*/  LEA R162, P0, R160, R10, 0x2 ;  /* 0x0000000aa0a27211 */ /* 0x004fc800078010ff */
[----:B------:R-:W-:-:S05]  /*2480*/  LEA.HI.X R163, R160, R11, R154, 0x2, P0 ;  /* 0x0000000ba0a37211 */ /* 0x000fca00000f149a */
[----:B------:R0:W2:Y:S01]  /*2490*/  @P2 LDG.E.LTC128B R154, desc[UR36][R162.64] ;  /* 0x00000024a29a2981 */ /* 0x0000a2000c1e1920 */
[----:B------:R-:W-:Y:S01]  /*24a0*/  LEA R160, P0, R170, UR4, 0x2 ;  /* 0x00000004aaa07c11 */ /* 0x000fe2000f8010ff */
[----:B------:R-:W-:Y:S01]  /*24b0*/  IMAD.WIDE.U32 R164, R157, R14, R6 ;  /* 0x0000000e9da47225 */ /* 0x000fe200078e0006 */
[----:B------:R-:W-:Y:S01]  /*24c0*/  ISETP.GT.AND P1, PT, R0, 0x1, P3 ;  /* 0x000000010000780c */ /* 0x000fe20001f24270 */
[----:B------:R-:W-:Y:S02]  /*24d0*/  BSSY B1, `(.L_x_34) ;  /* 0x0000011000017945 */ /* 0x000fe40003800000 */
[----:B------:R-:W-:Y:S02]  /*24e0*/  IMAD.IADD R165, R171, 0x1, R165 ;  /* 0x00000001aba57824 */ /* 0x000fe400078e02a5 */
[----:B------:R-:W-:Y:S01]  /*24f0*/  IMAD.WIDE.U32 R166, R23, R12, R164 ;  /* 0x0000000c17a67225 */ /* 0x000fe200078e00a4 */
[----:B0-----:R-:W-:-:S03]  /*2500*/  SHF.L.U64.HI R163, R14, 0x3, R15 ;  /* 0x000000030ea37819 */ /* 0x001fc6000001020f */
[----:B------:R-:W-:Y:S01]  /*2510*/  IMAD.SHL.U32 R162, R14, 0x8, RZ ;  /* 0x000000080ea27824 */ /* 0x000fe200078e00ff */
[----:B--2---:R-:W-:-:S05]  /*2520*/  LOP3.LUT R161, R154, 0xffffe000, RZ, 0xc0, !PT ;  /* 0xffffe0009aa17812 */ /* 0x004fca00078ec0ff */
[----:B------:R-:W-:Y:S01]  /*2530*/  FMUL R169, R161, R156 ;  /* 0x0000009ca1a97220 */ /* 0x000fe20000400000 */
[----:B------:R-:W-:Y:S01]  /*2540*/  LEA.HI.X R161, R170, UR5, R173, 0x2, P0 ;  /* 0x00000005aaa17c11 */ /* 0x000fe200080f14ad */
[----:B------:R-:W-:Y:S01]  /*2550*/  IMAD.WIDE.U32 R172, R157, R14, R162 ;  /* 0x0000000e9dac7225 */ /* 0x000fe200078e00a2 */
[----:B------:R-:W-:-:S03]  /*2560*/  LEA R164, P0, R166, R10, 0x2 ;  /* 0x0000000aa6a47211 */ /* 0x000fc600078010ff */
[----:B------:R-:W-:Y:S01]  /*2570*/  FFMA R169, R88, R155, R169 ;  /* 0x0000009b58a97223 */ /* 0x000fe200000000a9 */
[----:B------:R-:W-:-:S04]  /*2580*/  IMAD.IADD R88, R13, 0x1, R167 ;  /* 0x000000010d587824 */ /* 0x000fc800078e02a7 */
[----:B------:R-:W-:Y:S02]  /*2590*/  F2FP.TF32.F32.PACK_B R169, R169 ;  /* 0x000000a9ffa9723e */ /* 0x000fe400024050ff */
[----:B------:R-:W-:-:S03]  /*25a0*/  LEA.HI.X R165, R166, R11, R88, 0x2, P0 ;  /* 0x0000000ba6a57211 */ /* 0x000fc600000f1458 */
[----:B------:R0:W-:Y:S01]  /*25b0*/  @P2 STG.E desc[UR36][R160.64], R169 ;  /* 0x000000a9a0002986 */ /* 0x0001e2000c101924 */
[----:B------:R-:W-:Y:S05]  /*25c0*/  @!P1 BRA `(.L_x_35) ;  /* 0x0000000000049947 */ /* 0x000fea0003800000 */
[----:B------:R1:W5:Y:S02]  /*25d0*/  LDG.E.LTC128B R154, desc[UR36][R164.64+0x4] ;  /* 0x00000424a49a7981 */ /* 0x000364000c1e1920 */
.L_x_35:
[----:B------:R-:W-:Y:S05]  /*25e0*/  BSYNC B1 ;  /* 0x0000000000017941 */ /* 0x000fea0003800000 */
.L_x_34:
[----:B-----5:R-:W-:Y:S01]  /*25f0*/  LOP3.LUT R167, R154, 0xffffe000, RZ, 0xc0, !PT ;  /* 0xffffe0009aa77812 */ /* 0x020fe200078ec0ff */
[----:B------:R-:W-:Y:S01]  /*2600*/  IMAD.IADD R171, R171, 0x1, R173 ;  /* 0x00000001abab7824 */ /* 0x000fe200078e02ad */
[----:B------:R-:W-:Y:S02]  /*2610*/  ISETP.GT.AND P0, PT, R3, 0x8, PT ;  /* 0x000000080300780c */ /* 0x000fe40003f04270 */
[----:B------:R-:W-:Y:S01]  /*2620*/  IADD3 R166, P4, R20, R172, RZ ;  /* 0x000000ac14a67210 */ /* 0x000fe20007f9e0ff */
[----:B------:R-:W-:Y:S01]  /*2630*/  FMUL R88, R167, R156 ;  /* 0x0000009ca7587220 */ /* 0x000fe20000400000 */
[----:B------:R-:W-:-:S03]  /*2640*/  ISETP.GT.AND P2, PT, R0, RZ, P0 ;  /* 0x000000ff0000720c */ /* 0x000fc60000744270 */
[----:B------:R-:W-:Y:S01]  /*2650*/  FFMA R175, R89, R155, R88 ;  /* 0x0000009b59af7223 */ /* 0x000fe20000000058 */
[----:B------:R-:W-:Y:S01]  /*2660*/  IMAD.X R167, R171, 0x1, R159, P4 ;  /* 0x00000001aba77824 */ /* 0x000fe200020e069f */
[----:B------:R-:W-:-:S03]  /*2670*/  LEA R88, P4, R166, R10, 0x2 ;  /* 0x0000000aa6587211 */ /* 0x000fc600078810ff */
[----:B------:R-:W-:Y:S02]  /*2680*/  F2FP.TF32.F32.PACK_B R175, R175 ;  /* 0x000000afffaf723e */ /* 0x000fe400024050ff */
[----:B------:R-:W-:-:S03]  /*2690*/  LEA.HI.X R89, R166, R11, R167, 0x2, P4 ;  /* 0x0000000ba6597211 */ /* 0x000fc600020f14a7 */
[----:B------:R2:W-:Y:S04]  /*26a0*/  @P1 STG.E desc[UR36][R160.64+0x4], R175 ;  /* 0x000004afa0001986 */ /* 0x0005e8000c101924 */
[----:B------:R3:W0:Y:S01]  /*26b0*/  @P2 LDG.E.LTC128B R154, desc[UR36][R88.64] ;  /* 0x00000024589a2981 */ /* 0x000622000c1e1920 */
[----:B------:R-:W-:Y:S01]  /*26c0*/  IMAD.SHL.U32 R167, R4, 0x20, RZ ;  /* 0x0000002004a77824 */ /* 0x000fe200078e00ff */
[----:B------:R-:W-:Y:S01]  /*26d0*/  IADD3 R172, P1, R6, R172, RZ ;  /* 0x000000ac06ac7210 */ /* 0x000fe20007f3e0ff */
[----:B------:R-:W-:Y:S03]  /*26e0*/  BSSY B1, `(.L_x_36) ;  /* 0x0000011000017945 */ /* 0x000fe60003800000 */
[----:B------:R-:W-:Y:S01]  /*26f0*/  IADD3 R170, P4, R167, R160, RZ ;  /* 0x000000a0a7aa7210 */ /* 0x000fe20007f9e0ff */
[----:B------:R-:W-:Y:S01]  /*2700*/  IMAD.X R173, R7, 0x1, R171, P1 ;  /* 0x0000000107ad7824 */ /* 0x000fe200008e06ab */
[----:B------:R-:W-:Y:S01]  /*2710*/  ISETP.GT.AND P1, PT, R0, 0x1, P0 ;  /* 0x000000010000780c */ /* 0x000fe20000724270 */
[----:B------:R-:W-:-:S03]  /*2720*/  IMAD.WIDE.U32 R172, R23, R12, R172 ;  /* 0x0000000c17ac7225 */ /* 0x000fc600078e00ac */
[----:B---3--:R-:W-:Y:S02]  /*2730*/  LEA R88, P5, R172, R10, 0x2 ;  /* 0x0000000aac587211 */ /* 0x008fe400078a10ff */
[----:B0-----:R-:W-:-:S05]  /*2740*/  LOP3.LUT R169, R154, 0xffffe000, RZ, 0xc0, !PT ;  /* 0xffffe0009aa97812 */ /* 0x001fca00078ec0ff */
[----:B------:R-:W-:-:S04]  /*2750*/  FMUL R169, R169, R156 ;  /* 0x0000009ca9a97220 */ /* 0x000fc80000400000 */
[----:B------:R-:W-:Y:S01]  /*2760*/  FFMA R177, R90, R155, R169 ;  /* 0x0000009b5ab17223 */ /* 0x000fe200000000a9 */
[----:B------:R-:W-:Y:S01]  /*2770*/  SHF.L.U64.HI R169, R4, 0x5, R5 ;  /* 0x0000000504a97819 */ /* 0x000fe20000010205 */
[----:B------:R-:W-:-:S03]  /*2780*/  IMAD.IADD R90, R13, 0x1, R173 ;  /* 0x000000010d5a7824 */ /* 0x000fc600078e02ad */
[----:B------:R-:W-:Y:S01]  /*2790*/  F2FP.TF32.F32.PACK_B R177, R177 ;  /* 0x000000b1ffb1723e */ /* 0x000fe200024050ff */
[----:B------:R-:W-:Y:S01]  /*27a0*/  IMAD.X R171, R169, 0x1, R161, P4 ;  /* 0x00000001a9ab7824 */ /* 0x000fe200020e06a1 */
[----:B------:R-:W-:-:S04]  /*27b0*/  LEA.HI.X R89, R172, R11, R90, 0x2, P5 ;  /* 0x0000000bac597211 */ /* 0x000fc800028f145a */
[----:B------:R2:W-:Y:S01]  /*27c0*/  @P2 STG.E desc[UR36][R170.64], R177 ;  /* 0x000000b1aa002986 */ /* 0x0005e2000c101924 */
[----:B------:R-:W-:Y:S05]  /*27d0*/  @!P1 BRA `(.L_x_37) ;  /* 0x0000000000049947 */ /* 0x000fea0003800000 */
[----:B------:R0:W5:Y:S02]  /*27e0*/  LDG.E.LTC128B R154, desc[UR36][R88.64+0x4] ;  /* 0x00000424589a7981 */ /* 0x000164000c1e1920 */
.L_x_37:
[----:B------:R-:W-:Y:S05]  /*27f0*/  BSYNC B1 ;  /* 0x0000000000017941 */ /* 0x000fea0003800000 */
.L_x_36:
[----:B-----5:R-:W-:Y:S01]  /*2800*/  LOP3.LUT R173, R154, 0xffffe000, RZ, 0xc0, !PT ;  /* 0xffffe0009aad7812 */ /* 0x020fe200078ec0ff */
[----:B------:R-:W-:Y:S01]  /*2810*/  BSSY B1, `(.L_x_38) ;  /* 0x000000a000017945 */ /* 0x000fe20003800000 */
[----:B------:R-:W-:-:S03]  /*2820*/  ISETP.GT.AND P2, PT, R0, 0x8, P3 ;  /* 0x000000080000780c */ /* 0x000fc60001f44270 */
[----:B------:R-:W-:-:S04]  /*2830*/  FMUL R90, R173, R156 ;  /* 0x0000009cad5a7220 */ /* 0x000fc80000400000 */
[----:B------:R-:W-:Y:S01]  /*2840*/  FFMA R173, R91, R155, R90 ;  /* 0x0000009b5bad7223 */ /* 0x000fe2000000005a */
[----:B------:R-:W-:Y:S02]  /*2850*/  @P1 IMAD.MOV.U32 R90, RZ, RZ, R170 ;  /* 0x000000ffff5a1224 */ /* 0x000fe400078e00aa */
[----:B------:R-:W-:Y:S02]  /*2860*/  @P1 IMAD.MOV.U32 R91, RZ, RZ, R171 ;  /* 0x000000ffff5b1224 */ /* 0x000fe400078e00ab */
[----:B------:R-:W-:-:S05]  /*2870*/  F2FP.TF32.F32.PACK_B R173, R173 ;  /* 0x000000adffad723e */ /* 0x000fca00024050ff */
[----:B------:R3:W-:Y:S01]  /*2880*/  @P1 STG.E desc[UR36][R90.64+0x4], R173 ;  /* 0x000004ad5a001986 */ /* 0x0007e2000c101924 */
[----:B------:R-:W-:Y:S05]  /*2890*/  @!P2 BRA `(.L_x_39) ;  /* 0x000000000004a947 */ /* 0x000fea0003800000 */
[----:B------:R4:W5:Y:S02]  /*28a0*/  LDG.E.LTC128B R154, desc[UR36][R164.64+0x20] ;  /* 0x00002024a49a7981 */ /* 0x000964000c1e1920 */
.L_x_39:
[----:B------:R-:W-:Y:S05]  /*28b0*/  BSYNC B1 ;  /* 0x0000000000017941 */ /* 0x000fea0003800000 */
.L_x_38:
[----:B---3-5:R-:W-:Y:S01]  /*28c0*/  LOP3.LUT R91, R154, 0xffffe000, RZ, 0xc0, !PT ;  /* 0xffffe0009a5b7812 */ /* 0x028fe200078ec0ff */
[----:B------:R-:W-:Y:S01]  /*28d0*/  @P2 IMAD.MOV.U32 R90, RZ, RZ, R160 ;  /* 0x000000ffff5a2224 */ /* 0x000fe200078e00a0 */
[----:B------:R-:W-:Y:S01]  /*28e0*/  ISETP.GT.AND P1, PT, R0, 0x9, P3 ;  /* 0x000000090000780c */ /* 0x000fe20001f24270 */
[----:B------:R-:W-:Y:S02]  /*28f0*/  BSSY B1, `(.L_x_40) ;  /* 0x0000008000017945 */ /* 0x000fe40003800000 */
[----:B------:R-:W-:-:S04]  /*2900*/  FMUL R91, R91, R156 ;  /* 0x0000009c5b5b7220 */ /* 0x000fc80000400000 */
[----:B------:R-:W-:Y:S01]  /*2910*/  FFMA R173, R92, R155, R91 ;  /* 0x0000009b5cad7223 */ /* 0x000fe2000000005b */
[----:B------:R-:W-:-:S04]  /*2920*/  @P2 IMAD.MOV.U32 R91, RZ, RZ, R161 ;  /* 0x000000ffff5b2224 */ /* 0x000fc800078e00a1 */
[----:B------:R-:W-:-:S05]  /*2930*/  F2FP.TF32.F32.PACK_B R173, R173 ;  /* 0x000000adffad723e */ /* 0x000fca00024050ff */
[----:B------:R3:W-:Y:S01]  /*2940*/  @P2 STG.E desc[UR36][R90.64+0x20], R173 ;  /* 0x000020ad5a002986 */ /* 0x0007e2000c101924 */
[----:B------:R-:W-:Y:S05]  /*2950*/  @!P1 BRA `(.L_x_41) ;  /* 0x0000000000049947 */ /* 0x000fea0003800000 */
[----:B------:R0:W5:Y:S02]  /*2960*/  LDG.E.LTC128B R154, desc[UR36][R164.64+0x24] ;  /* 0x00002424a49a7981 */ /* 0x000164000c1e1920 */
.L_x_41:
[----:B------:R-:W-:Y:S05]  /*2970*/  BSYNC B1 ;  /* 0x0000000000017941 */ /* 0x000fea0003800000 */
.L_x_40:
[----:B---3-5:R-:W-:Y:S01]  /*2980*/  LOP3.LUT R91, R154, 0xffffe000, RZ, 0xc0, !PT ;  /* 0xffffe0009a5b7812 */ /* 0x028fe200078ec0ff */
[----:B------:R-:W-:Y:S01]  /*2990*/  BSSY B1, `(.L_x_42) ;  /* 0x000000a000017945 */ /* 0x000fe20003800000 */
[----:B------:R-:W-:-:S03]  /*29a0*/  ISETP.GT.AND P2, PT, R0, 0x8, P0 ;  /* 0x000000080000780c */ /* 0x000fc60000744270 */
[----:B------:R-:W-:Y:S01]  /*29b0*/  FMUL R90, R91, R156 ;  /* 0x0000009c5b5a7220 */ /* 0x000fe20000400000 */
[----:B------:R-:W-:-:S03]  /*29c0*/  @P1 IMAD.MOV.U32 R91, RZ, RZ, R161 ;  /* 0x000000ffff5b1224 */ /* 0x000fc600078e00a1 */
[----:B------:R-:W-:Y:S01]  /*29d0*/  FFMA R93, R93, R155, R90 ;  /* 0x0000009b5d5d7223 */ /* 0x000fe2000000005a */
[----:B------:R-:W-:-:S04]  /*29e0*/  @P1 IMAD.MOV.U32 R90, RZ, RZ, R160 ;  /* 0x000000ffff5a1224 */ /* 0x000fc800078e00a0 */
[----:B------:R-:W-:-:S05]  /*29f0*/  F2FP.TF32.F32.PACK_B R93, R93 ;  /* 0x0000005dff5d723e */ /* 0x000fca00024050ff */
[----:B------:R3:W-:Y:S01]  /*2a00*/  @P1 STG.E desc[UR36][R90.64+0x24], R93 ;  /* 0x0000245d5a001986 */ /* 0x0007e2000c101924 */
[----:B------:R-:W-:Y:S05]  /*2a10*/  @!P2 BRA `(.L_x_43) ;  /* 0x000000000004a947 */ /* 0x000fea0003800000 */
[----:B------:R0:W5:Y:S02]  /*2a20*/  LDG.E.LTC128B R154, desc[UR36][R88.64+0x20] ;  /* 0x00002024589a7981 */ /* 0x000164000c1e1920 */
.L_x_43:
[----:B------:R-:W-:Y:S05]  /*2a30*/  BSYNC B1 ;  /* 0x0000000000017941 */ /* 0x000fea0003800000 */
.L_x_42:
        /* <DEDUP_REMOVED lines=11> */
.L_x_45:
[----:B------:R-:W-:Y:S05]  /*2af0*/  BSYNC B1 ;  /* 0x0000000000017941 */ /* 0x000fea0003800000 */
.L_x_44:
        /* <DEDUP_REMOVED lines=11> */
.L_x_47:
[----:B------:R-:W-:Y:S05]  /*2bb0*/  BSYNC B1 ;  /* 0x0000000000017941 */ /* 0x000fea0003800000 */
.L_x_46:
        /* <DEDUP_REMOVED lines=11> */
.L_x_49:
[----:B------:R-:W-:Y:S05]  /*2c70*/  BSYNC B1 ;  /* 0x0000000000017941 */ /* 0x000fea0003800000 */
.L_x_48:
        /* <DEDUP_REMOVED lines=11> */
.L_x_51:
[----:B------:R-:W-:Y:S05]  /*2d30*/  BSYNC B1 ;  /* 0x0000000000017941 */ /* 0x000fea0003800000 */
.L_x_50:
        /* <DEDUP_REMOVED lines=11> */
.L_x_53:
[----:B------:R-:W-:Y:S05]  /*2df0*/  BSYNC B1 ;  /* 0x0000000000017941 */ /* 0x000fea0003800000 */
.L_x_52:
        /* <DEDUP_REMOVED lines=11> */
.L_x_55:
[----:B------:R-:W-:Y:S05]  /*2eb0*/  BSYNC B1 ;  /* 0x0000000000017941 */ /* 0x000fea0003800000 */
.L_x_54:
        /* <DEDUP_REMOVED lines=11> */
.L_x_57:
[----:B------:R-:W-:Y:S05]  /*2f70*/  BSYNC B1 ;  /* 0x0000000000017941 */ /* 0x000fea0003800000 */
.L_x_56:
        /* <DEDUP_REMOVED lines=11> */
.L_x_59:
[----:B------:R-:W-:Y:S05]  /*3030*/  BSYNC B1 ;  /* 0x0000000000017941 */ /* 0x000fea0003800000 */
.L_x_58:
        /* <DEDUP_REMOVED lines=11> */
.L_x_61:
[----:B------:R-:W-:Y:S05]  /*30f0*/  BSYNC B1 ;  /* 0x0000000000017941 */ /* 0x000fea0003800000 */
.L_x_60:
        /* <DEDUP_REMOVED lines=11> */
.L_x_63:
[----:B------:R-:W-:Y:S05]  /*31b0*/  BSYNC B1 ;  /* 0x0000000000017941 */ /* 0x000fea0003800000 */
.L_x_62:
        /* <DEDUP_REMOVED lines=11> */
.L_x_65:
[----:B------:R-:W-:Y:S05]  /*3270*/  BSYNC B1 ;  /* 0x0000000000017941 */ /* 0x000fea0003800000 */
.L_x_64:
        /* <DEDUP_REMOVED lines=11> */
.L_x_67:
[----:B------:R-:W-:Y:S05]  /*3330*/  BSYNC B1 ;  /* 0x0000000000017941 */ /* 0x000fea0003800000 */
.L_x_66:
        /* <DEDUP_REMOVED lines=11> */
.L_x_69:
[----:B------:R-:W-:Y:S05]  /*33f0*/  BSYNC B1 ;  /* 0x0000000000017941 */ /* 0x000fea0003800000 */
.L_x_68:
        /* <DEDUP_REMOVED lines=11> */
.L_x_71:
[----:B------:R-:W-:Y:S05]  /*34b0*/  BSYNC B1 ;  /* 0x0000000000017941 */ /* 0x000fea0003800000 */
.L_x_70:
        /* <DEDUP_REMOVED lines=11> */
.L_x_73:
[----:B------:R-:W-:Y:S05]  /*3570*/  BSYNC B1 ;  /* 0x0000000000017941 */ /* 0x000fea0003800000 */
.L_x_72:
        /* <DEDUP_REMOVED lines=11> */
.L_x_75:
[----:B------:R-:W-:Y:S05]  /*3630*/  BSYNC B1 ;  /* 0x0000000000017941 */ /* 0x000fea0003800000 */
.L_x_74:
        /* <DEDUP_REMOVED lines=11> */
.L_x_77:
[----:B------:R-:W-:Y:S05]  /*36f0*/  BSYNC B1 ;  /* 0x0000000000017941 */ /* 0x000fea0003800000 */
.L_x_76:
        /* <DEDUP_REMOVED lines=11> */
.L_x_79:
[----:B------:R-:W-:Y:S05]  /*37b0*/  BSYNC B1 ;  /* 0x0000000000017941 */ /* 0x000fea0003800000 */
.L_x_78:
        /* <DEDUP_REMOVED lines=11> */
.L_x_81:
[----:B------:R-:W-:Y:S05]  /*3870*/  BSYNC B1 ;  /* 0x0000000000017941 */ /* 0x000fea0003800000 */
.L_x_80:
        /* <DEDUP_REMOVED lines=11> */
.L_x_83:
[----:B------:R-:W-:Y:S05]  /*3930*/  BSYNC B1 ;  /* 0x0000000000017941 */ /* 0x000fea0003800000 */
.L_x_82:
        /* <DEDUP_REMOVED lines=11> */
.L_x_85:
[----:B------:R-:W-:Y:S05]  /*39f0*/  BSYNC B1 ;  /* 0x0000000000017941 */ /* 0x000fea0003800000 */
.L_x_84:
        /* <DEDUP_REMOVED lines=11> */
.L_x_87:
[----:B------:R-:W-:Y:S05]  /*3ab0*/  BSYNC B1 ;  /* 0x0000000000017941 */ /* 0x000fea0003800000 */
.L_x_86:
        /* <DEDUP_REMOVED lines=11> */
.L_x_89:
[----:B------:R-:W-:Y:S05]  /*3b70*/  BSYNC B1 ;  /* 0x0000000000017941 */ /* 0x000fea0003800000 */
.L_x_88:
        /* <DEDUP_REMOVED lines=11> */
.L_x_91:
[----:B------:R-:W-:Y:S05]  /*3c30*/  BSYNC B1 ;  /* 0x0000000000017941 */ /* 0x000fea0003800000 */
.L_x_90:
        /* <DEDUP_REMOVED lines=11> */
.L_x_93:
[----:B------:R-:W-:Y:S05]  /*3cf0*/  BSYNC B1 ;  /* 0x0000000000017941 */ /* 0x000fea0003800000 */
.L_x_92:
        /* <DEDUP_REMOVED lines=11> */
.L_x_95:
[----:B------:R-:W-:Y:S05]  /*3db0*/  BSYNC B1 ;  /* 0x0000000000017941 */ /* 0x000fea0003800000 */
.L_x_94:
        /* <DEDUP_REMOVED lines=11> */
.L_x_97:
[----:B------:R-:W-:Y:S05]  /*3e70*/  BSYNC B1 ;  /* 0x0000000000017941 */ /* 0x000fea0003800000 */
.L_x_96:
        /* <DEDUP_REMOVED lines=11> */
.L_x_99:
[----:B------:R-:W-:Y:S05]  /*3f30*/  BSYNC B1 ;  /* 0x0000000000017941 */ /* 0x000fea0003800000 */
.L_x_98:
        /* <DEDUP_REMOVED lines=11> */
.L_x_101:
[----:B------:R-:W-:Y:S05]  /*3ff0*/  BSYNC B1 ;  /* 0x0000000000017941 */ /* 0x000fea0003800000 */
.L_x_100:
        /* <DEDUP_REMOVED lines=11> */
.L_x_103:
[----:B------:R-:W-:Y:S05]  /*40b0*/  BSYNC B1 ;  /* 0x0000000000017941 */ /* 0x000fea0003800000 */
.L_x_102:
        /* <DEDUP_REMOVED lines=11> */
.L_x_105:
[----:B------:R-:W-:Y:S05]  /*4170*/  BSYNC B1 ;  /* 0x0000000000017941 */ /* 0x000fea0003800000 */
.L_x_104:
        /* <DEDUP_REMOVED lines=11> */
.L_x_107:
[----:B------:R-:W-:Y:S05]  /*4230*/  BSYNC B1 ;  /* 0x0000000000017941 */ /* 0x000fea0003800000 */
.L_x_106:
        /* <DEDUP_REMOVED lines=11> */
.L_x_109:
[----:B------:R-:W-:Y:S05]  /*42f0*/  BSYNC B1 ;  /* 0x0000000000017941 */ /* 0x000fea0003800000 */
.L_x_108:
        /* <DEDUP_REMOVED lines=11> */
.L_x_111:
[----:B------:R-:W-:Y:S05]  /*43b0*/  BSYNC B1 ;  /* 0x0000000000017941 */ /* 0x000fea0003800000 */
.L_x_110:
        /* <DEDUP_REMOVED lines=11> */
.L_x_113:
[----:B------:R-:W-:Y:S05]  /*4470*/  BSYNC B1 ;  /* 0x0000000000017941 */ /* 0x000fea0003800000 */
.L_x_112:
        /* <DEDUP_REMOVED lines=11> */
.L_x_115:
[----:B------:R-:W-:Y:S05]  /*4530*/  BSYNC B1 ;  /* 0x0000000000017941 */ /* 0x000fea0003800000 */
.L_x_114:
        /* <DEDUP_REMOVED lines=11> */
.L_x_117:
[----:B------:R-:W-:Y:S05]  /*45f0*/  BSYNC B1 ;  /* 0x0000000000017941 */ /* 0x000fea0003800000 */
.L_x_116:
        /* <DEDUP_REMOVED lines=11> */
.L_x_119:
[----:B------:R-:W-:Y:S05]  /*46b0*/  BSYNC B1 ;  /* 0x0000000000017941 */ /* 0x000fea0003800000 */
.L_x_118:
        /* <DEDUP_REMOVED lines=11> */
.L_x_121:
[----:B------:R-:W-:Y:S05]  /*4770*/  BSYNC B1 ;  /* 0x0000000000017941 */ /* 0x000fea0003800000 */
.L_x_120:
        /* <DEDUP_REMOVED lines=11> */
.L_x_123:
[----:B------:R-:W-:Y:S05]  /*4830*/  BSYNC B1 ;  /* 0x0000000000017941 */ /* 0x000fea0003800000 */
.L_x_122:
        /* <DEDUP_REMOVED lines=11> */
.L_x_125:
[----:B------:R-:W-:Y:S05]  /*48f0*/  BSYNC B1 ;  /* 0x0000000000017941 */ /* 0x000fea0003800000 */
.L_x_124:
        /* <DEDUP_REMOVED lines=11> */
.L_x_127:
[----:B------:R-:W-:Y:S05]  /*49b0*/  BSYNC B1 ;  /* 0x0000000000017941 */ /* 0x000fea0003800000 */
.L_x_126:
        /* <DEDUP_REMOVED lines=11> */
.L_x_129:
[----:B------:R-:W-:Y:S05]  /*4a70*/  BSYNC B1 ;  /* 0x0000000000017941 */ /* 0x000fea0003800000 */
.L_x_128:
        /* <DEDUP_REMOVED lines=11> */
.L_x_131:
[----:B------:R-:W-:Y:S05]  /*4b30*/  BSYNC B1 ;  /* 0x0000000000017941 */ /* 0x000fea0003800000 */
.L_x_130:
        /* <DEDUP_REMOVED lines=11> */
.L_x_133:
[----:B------:R-:W-:Y:S05]  /*4bf0*/  BSYNC B1 ;  /* 0x0000000000017941 */ /* 0x000fea0003800000 */
.L_x_132:
        /* <DEDUP_REMOVED lines=11> */
.L_x_135:
[----:B------:R-:W-:Y:S05]  /*4cb0*/  BSYNC B1 ;  /* 0x0000000000017941 */ /* 0x000fea0003800000 */
.L_x_134:
        /* <DEDUP_REMOVED lines=11> */
.L_x_137:
[----:B------:R-:W-:Y:S05]  /*4d70*/  BSYNC B1 ;  /* 0x0000000000017941 */ /* 0x000fea0003800000 */
.L_x_136:
        /* <DEDUP_REMOVED lines=11> */
.L_x_139:
[----:B------:R-:W-:Y:S05]  /*4e30*/  BSYNC B1 ;  /* 0x0000000000017941 */ /* 0x000fea0003800000 */
.L_x_138:
        /* <DEDUP_REMOVED lines=11> */
.L_x_141:
[----:B------:R-:W-:Y:S05]  /*4ef0*/  BSYNC B1 ;  /* 0x0000000000017941 */ /* 0x000fea0003800000 */
.L_x_140:
        /* <DEDUP_REMOVED lines=11> */
.L_x_143:
[----:B------:R-:W-:Y:S05]  /*4fb0*/  BSYNC B1 ;  /* 0x0000000000017941 */ /* 0x000fea0003800000 */
.L_x_142:
        /* <DEDUP_REMOVED lines=11> */
.L_x_145:
[----:B------:R-:W-:Y:S05]  /*5070*/  BSYNC B1 ;  /* 0x0000000000017941 */ /* 0x000fea0003800000 */
.L_x_144:
        /* <DEDUP_REMOVED lines=11> */
.L_x_147:
[----:B------:R-:W-:Y:S05]  /*5130*/  BSYNC B1 ;  /* 0x0000000000017941 */ /* 0x000fea0003800000 */
.L_x_146:
        /* <DEDUP_REMOVED lines=11> */
.L_x_149:
[----:B------:R-:W-:Y:S05]  /*51f0*/  BSYNC B1 ;  /* 0x0000000000017941 */ /* 0x000fea0003800000 */
.L_x_148:
        /* <DEDUP_REMOVED lines=11> */
.L_x_151:
[----:B------:R-:W-:Y:S05]  /*52b0*/  BSYNC B1 ;  /* 0x0000000000017941 */ /* 0x000fea0003800000 */
.L_x_150:
        /* <DEDUP_REMOVED lines=11> */
.L_x_153:
[----:B------:R-:W-:Y:S05]  /*5370*/  BSYNC B1 ;  /* 0x0000000000017941 */ /* 0x000fea0003800000 */
.L_x_152:
        /* <DEDUP_REMOVED lines=11> */
.L_x_155:
[----:B------:R-:W-:Y:S05]  /*5430*/  BSYNC B1 ;  /* 0x0000000000017941 */ /* 0x000fea0003800000 */
.L_x_154:
[----:B---3-5:R-:W-:Y:S01]  /*5440*/  LOP3.LUT R91, R154, 0xffffe000, RZ, 0xc0, !PT ;  /* 0xffffe0009a5b7812 */ /* 0x028fe200078ec0ff */
[----:B------:R-:W-:Y:S01]  /*5450*/  @P2 IMAD.MOV.U32 R8, RZ, RZ, R170 ;  /* 0x000000ffff082224 */ /* 0x000fe200078e00aa */
[----:B------:R-:W-:Y:S01]  /*5460*/  IADD3 R157, P1, R157, 0x80, RZ ;  /* 0x000000809d9d7810 */ /* 0x000fe20007f3e0ff */
[----:B------:R-:W-:Y:S02]  /*5470*/  BSSY B1, `(.L_x_156) ;  /* 0x000000b000017945 */ /* 0x000fe40003800000 */
[----:B------:R-:W-:Y:S02]  /*5480*/  FMUL R91, R91, R156 ;  /* 0x0000009c5b5b7220 */ /* 0x000fe40000400000 */
[----:B------:R-:W-:Y:S01]  /*5490*/  IMAD.X R9, RZ, RZ, R9, P1 ;  /* 0x000000ffff097224 */ /* 0x000fe200008e0609 */
[----:B------:R-:W-:Y:S01]  /*54a0*/  ISETP.GT.AND P1, PT, R0, 0x79, P0 ;  /* 0x000000790000780c */ /* 0x000fe20000724270 */
[----:B------:R-:W-:Y:S02]  /*54b0*/  FFMA R91, R150, R155, R91 ;  /* 0x0000009b965b7223 */ /* 0x000fe4000000005b */
[----:B------:R-:W-:-:S02]  /*54c0*/  IMAD R90, R9, R14, RZ ;  /* 0x0000000e095a7224 */ /* 0x000fc400078e02ff */
[----:B------:R-:W-:Y:S01]  /*54d0*/  @P2 IMAD.MOV.U32 R9, RZ, RZ, R171 ;  /* 0x000000ffff092224 */ /* 0x000fe200078e00ab */
[----:B------:R-:W-:-:S05]  /*54e0*/  F2FP.TF32.F32.PACK_B R91, R91 ;  /* 0x0000005bff5b723e */ /* 0x000fca00024050ff */
[----:B------:R3:W-:Y:S02]  /*54f0*/  @P2 STG.E desc[UR36][R8.64+0x1e0], R91 ;  /* 0x0001e05b08002986 */ /* 0x0007e4000c101924 */
[----:B------:R-:W-:Y:S05]  /*5500*/  @!P1 BRA `(.L_x_157) ;  /* 0x0000000000049947 */ /* 0x000fea0003800000 */
[----:B------:R0:W5:Y:S02]  /*5510*/  LDG.E.LTC128B R154, desc[UR36][R88.64+0x1e4] ;  /* 0x0001e424589a7981 */ /* 0x000164000c1e1920 */
.L_x_157:
[----:B------:R-:W-:Y:S05]  /*5520*/  BSYNC B1 ;  /* 0x0000000000017941 */ /* 0x000fea0003800000 */
.L_x_156:
[----:B0----5:R-:W-:Y:S01]  /*5530*/  LOP3.LUT R89, R154, 0xffffe000, RZ, 0xc0, !PT ;  /* 0xffffe0009a597812 */ /* 0x021fe200078ec0ff */
[----:B------:R-:W-:Y:S01]  /*5540*/  IMAD R97, R157, R15, R90 ;  /* 0x0000000f9d617224 */ /* 0x000fe200078e025a */
[----:B------:R-:W-:Y:S01]  /*5550*/  ISETP.GT.AND P0, PT, R3, 0x80, PT ;  /* 0x000000800300780c */ /* 0x000fe20003f04270 */
[----:B---3--:R-:W-:-:S04]  /*5560*/  IMAD.WIDE.U32 R8, R157, R14, R158 ;  /* 0x0000000e9d087225 */ /* 0x008fc800078e009e */
[----:B------:R-:W-:Y:S01]  /*5570*/  FMUL R88, R89, R156 ;  /* 0x0000009c59587220 */ /* 0x000fe20000400000 */
[----:B------:R-:W-:Y:S01]  /*5580*/  ISETP.GT.AND P3, PT, R0, RZ, P0 ;  /* 0x000000ff0000720c */ /* 0x000fe20000764270 */
[----:B------:R-:W-:Y:S02]  /*5590*/  IMAD.IADD R9, R9, 0x1, R97 ;  /* 0x0000000109097824 */ /* 0x000fe400078e0261 */
[----:B------:R-:W-:Y:S01]  /*55a0*/  FFMA R151, R151, R155, R88 ;  /* 0x0000009b97977223 */ /* 0x000fe20000000058 */
[----:B------:R-:W-:-:S04]  /*55b0*/  LEA R88, P2, R8, R10, 0x2 ;  /* 0x0000000a08587211 */ /* 0x000fc800078410ff */
[----:B------:R-:W-:Y:S02]  /*55c0*/  F2FP.TF32.F32.PACK_B R151, R151 ;  /* 0x00000097ff97723e */ /* 0x000fe400024050ff */
[----:B------:R-:W-:-:S03]  /*55d0*/  LEA.HI.X R89, R8, R11, R9, 0x2, P2 ;  /* 0x0000000b08597211 */ /* 0x000fc600010f1409 */
[----:B------:R0:W-:Y:S04]  /*55e0*/  @P1 STG.E desc[UR36][R170.64+0x1e4], R151 ;  /* 0x0001e497aa001986 */ /* 0x0001e8000c101924 */
[----:B------:R-:W3:Y:S01]  /*55f0*/  @P3 LDG.E.LTC128B R154, desc[UR36][R88.64] ;  /* 0x00000024589a3981 */ /* 0x000ee2000c1e1920 */
[----:B------:R-:W-:Y:S01]  /*5600*/  IMAD.WIDE.U32 R8, R157, R14, R6 ;  /* 0x0000000e9d087225 */ /* 0x000fe200078e0006 */
[----:B------:R-:W-:Y:S01]  /*5610*/  SHF.L.U64.HI R95, R4, 0x9, R5 ;  /* 0x00000009045f7819 */ /* 0x000fe20000010205 */
[----:B------:R-:W-:Y:S01]  /*5620*/  BSSY B1, `(.L_x_158) ;  /* 0x0000011000017945 */ /* 0x000fe20003800000 */
[----:B------:R-:W-:Y:S01]  /*5630*/  ISETP.GT.AND P2, PT, R0, 0x1, P0 ;  /* 0x000000010000780c */ /* 0x000fe20000744270 */
[----:B------:R-:W-:Y:S02]  /*5640*/  IMAD.IADD R9, R97, 0x1, R9 ;  /* 0x0000000161097824 */ /* 0x000fe400078e0209 */
[----:B------:R-:W-:-:S02]  /*5650*/  IMAD.SHL.U32 R93, R4, 0x200, RZ ;  /* 0x00000200045d7824 */ /* 0x000fc400078e00ff */
[----:B------:R-:W-:-:S03]  /*5660*/  IMAD.WIDE.U32 R90, R23, R12, R8 ;  /* 0x0000000c175a7225 */ /* 0x000fc600078e0008 */
[----:B------:R-:W-:Y:S01]  /*5670*/  IADD3 R8, P1, R93, R160, RZ ;  /* 0x000000a05d087210 */ /* 0x000fe20007f3e0ff */
[----:B------:R-:W-:Y:S01]  /*5680*/  IMAD.IADD R5, R13, 0x1, R91 ;  /* 0x000000010d057824 */ /* 0x000fe200078e025b */
[----:B------:R-:W-:-:S03]  /*5690*/  LEA R4, P4, R90, R10, 0x2 ;  /* 0x0000000a5a047211 */ /* 0x000fc600078810ff */
[----:B------:R-:W-:Y:S01]  /*56a0*/  IMAD.X R9, R95, 0x1, R161, P1 ;  /* 0x000000015f097824 */ /* 0x000fe200008e06a1 */
[----:B------:R-:W-:Y:S02]  /*56b0*/  LEA.HI.X R5, R90, R11, R5, 0x2, P4 ;  /* 0x0000000b5a057211 */ /* 0x000fe400020f1405 */
[----:B---3--:R-:W-:-:S05]  /*56c0*/  LOP3.LUT R15, R154, 0xffffe000, RZ, 0xc0, !PT ;  /* 0xffffe0009a0f7812 */ /* 0x008fca00078ec0ff */
[----:B------:R-:W-:-:S04]  /*56d0*/  FMUL R15, R15, R156 ;  /* 0x0000009c0f0f7220 */ /* 0x000fc80000400000 */
[----:B------:R-:W-:-:S05]  /*56e0*/  FFMA R15, R24, R155, R15 ;  /* 0x0000009b180f7223 */ /* 0x000fca000000000f */
[----:B------:R-:W-:-:S05]  /*56f0*/  F2FP.TF32.F32.PACK_B R15, R15 ;  /* 0x0000000fff0f723e */ /* 0x000fca00024050ff */
[----:B------:R0:W-:Y:S01]  /*5700*/  @P3 STG.E desc[UR36][R8.64], R15 ;  /* 0x0000000f08003986 */ /* 0x0001e2000c101924 */
[----:B------:R-:W-:Y:S05]  /*5710*/  @!P2 BRA `(.L_x_159) ;  /* 0x000000000004a947 */ /* 0x000fea0003800000 */
[----:B------:R3:W5:Y:S02]  /*5720*/  LDG.E.LTC128B R154, desc[UR36][R4.64+0x4] ;  /* 0x00000424049a7981 */ /* 0x000764000c1e1920 */
.L_x_159:
[----:B------:R-:W-:Y:S05]  /*5730*/  BSYNC B1 ;  /* 0x0000000000017941 */ /* 0x000fea0003800000 */
.L_x_158:
[----:B-----5:R-:W-:Y:S01]  /*5740*/  LOP3.LUT R21, R154, 0xffffe000, RZ, 0xc0, !PT ;  /* 0xffffe0009a157812 */ /* 0x020fe200078ec0ff */
[----:B0-----:R-:W-:Y:S01]  /*5750*/  IMAD.WIDE.U32 R14, R157, R14, R162 ;  /* 0x0000000e9d0e7225 */ /* 0x001fe200078e00a2 */
[----:B------:R-:W-:Y:S01]  /*5760*/  ISETP.GT.AND P1, PT, R3, 0x88, PT ;  /* 0x000000880300780c */ /* 0x000fe20003f24270 */
[----:B------:R-:W-:Y:S02]  /*5770*/  BSSY B1, `(.L_x_160) ;  /* 0x000000f000017945 */ /* 0x000fe40003800000 */
[----:B------:R-:W-:Y:S01]  /*5780*/  FMUL R24, R21, R156 ;  /* 0x0000009c15187220 */ /* 0x000fe20000400000 */
[----:B------:R-:W-:Y:S01]  /*5790*/  ISETP.GT.AND P3, PT, R0, RZ, P1 ;  /* 0x000000ff0000720c */ /* 0x000fe20000f64270 */
[----:B------:R-:W-:Y:S01]  /*57a0*/  IMAD.IADD R97, R97, 0x1, R15 ;  /* 0x0000000161617824 */ /* 0x000fe200078e020f */
[-C--:B------:R-:W-:Y:S01]  /*57b0*/  IADD3 R20, P5, R20, R14.reuse, RZ ;  /* 0x0000000e14147210 */ /* 0x080fe20007fbe0ff */
[----:B------:R-:W-:Y:S01]  /*57c0*/  FFMA R25, R25, R155, R24 ;  /* 0x0000009b19197223 */ /* 0x000fe20000000018 */
[----:B------:R-:W-:-:S03]  /*57d0*/  IADD3 R14, P4, R6, R14, RZ ;  /* 0x0000000e060e7210 */ /* 0x000fc60007f9e0ff */
[----:B------:R-:W-:Y:S01]  /*57e0*/  IMAD.X R158, R97, 0x1, R159, P5 ;  /* 0x00000001619e7824 */ /* 0x000fe200028e069f */
[----:B------:R-:W-:Y:S01]  /*57f0*/  F2FP.TF32.F32.PACK_B R25, R25 ;  /* 0x00000019ff19723e */ /* 0x000fe200024050ff */
[----:B------:R-:W-:Y:S01]  /*5800*/  IMAD.X R15, R7, 0x1, R97, P4 ;  /* 0x00000001070f7824 */ /* 0x000fe200020e0661 */
[----:B------:R-:W-:-:S03]  /*5810*/  LEA R6, P5, R20, R10, 0x2 ;  /* 0x0000000a14067211 */ /* 0x000fc600078a10ff */
[----:B------:R0:W-:Y:S01]  /*5820*/  @P2 STG.E desc[UR36][R8.64+0x4], R25 ;  /* 0x0000041908002986 */ /* 0x0001e2000c101924 */
[----:B------:R-:W-:Y:S01]  /*5830*/  LEA.HI.X R7, R20, R11, R158, 0x2, P5 ;  /* 0x0000000b14077211 */ /* 0x000fe200028f149e */
[----:B------:R-:W-:Y:S08]  /*5840*/  @!P3 BRA `(.L_x_161) ;  /* 0x000000000004b947 */ /* 0x000ff00003800000 */
[----:B------:R0:W5:Y:S02]  /*5850*/  LDG.E.LTC128B R154, desc[UR36][R6.64] ;  /* 0x00000024069a7981 */ /* 0x000164000c1e1920 */
.L_x_161:
[----:B------:R-:W-:Y:S05]  /*5860*/  BSYNC B1 ;  /* 0x0000000000017941 */ /* 0x000fea0003800000 */
.L_x_160:
[----:B-----5:R-:W-:Y:S01]  /*5870*/  LOP3.LUT R3, R154, 0xffffe000, RZ, 0xc0, !PT ;  /* 0xffffe0009a037812 */ /* 0x020fe200078ec0ff */
[----:B------:R-:W-:Y:S01]  /*5880*/  IMAD.WIDE.U32 R14, R23, R12, R14 ;  /* 0x0000000c170e7225 */ /* 0x000fe200078e000e */
[----:B0-----:R-:W-:Y:S01]  /*5890*/  IADD3 R6, P4, R8, R167, RZ ;  /* 0x000000a708067210 */ /* 0x001fe20007f9e0ff */
[----:B------:R-:W-:Y:S01]  /*58a0*/  BSSY B1, `(.L_x_162) ;  /* 0x000000c000017945 */ /* 0x000fe20003800000 */
[----:B------:R-:W-:Y:S01]  /*58b0*/  ISETP.GT.AND P2, PT, R0, 0x1, P1 ;  /* 0x000000010000780c */ /* 0x000fe20000f44270 */
[----:B------:R-:W-:Y:S01]  /*58c0*/  FMUL R3, R3, R156 ;  /* 0x0000009c03037220 */ /* 0x000fe20000400000 */
[----:B------:R-:W-:Y:S01]  /*58d0*/  IMAD.IADD R13, R13, 0x1, R15 ;  /* 0x000000010d0d7824 */ /* 0x000fe200078e020f */
[----:B------:R-:W-:Y:S01]  /*58e0*/  LEA R10, P5, R14, R10, 0x2 ;  /* 0x0000000a0e0a7211 */ /* 0x000fe200078a10ff */
[----:B------:R-:W-:Y:S02]  /*58f0*/  IMAD.X R7, R9, 0x1, R169, P4 ;  /* 0x0000000109077824 */ /* 0x000fe400020e06a9 */
[----:B------:R-:W-:Y:S01]  /*5900*/  FFMA R3, R26, R155, R3 ;  /* 0x0000009b1a037223 */ /* 0x000fe20000000003 */
[----:B------:R-:W-:-:S04]  /*5910*/  LEA.HI.X R11, R14, R11, R13, 0x2, P5 ;  /* 0x0000000b0e0b7211 */ /* 0x000fc800028f140d */
[----:B------:R-:W-:-:S05]  /*5920*/  F2FP.TF32.F32.PACK_B R3, R3 ;  /* 0x00000003ff03723e */ /* 0x000fca00024050ff */
[----:B------:R0:W-:Y:S01]  /*5930*/  @P3 STG.E desc[UR36][R6.64], R3 ;  /* 0x0000000306003986 */ /* 0x0001e2000c101924 */
[----:B------:R-:W-:Y:S05]  /*5940*/  @!P2 BRA `(.L_x_163) ;  /* 0x000000000004a947 */ /* 0x000fea0003800000 */
[----:B------:R0:W5:Y:S02]  /*5950*/  LDG.E.LTC128B R154, desc[UR36][R10.64+0x4] ;  /* 0x000004240a9a7981 */ /* 0x000164000c1e1920 */
.L_x_163:
[----:B------:R-:W-:Y:S05]  /*5960*/  BSYNC B1 ;  /* 0x0000000000017941 */ /* 0x000fea0003800000 */
.L_x_162:
[----:B0----5:R-:W-:Y:S01]  /*5970*/  LOP3.LUT R3, R154, 0xffffe000, RZ, 0xc0, !PT ;  /* 0xffffe0009a037812 */ /* 0x021fe200078ec0ff */
[----:B------:R-:W-:Y:S01]  /*5980*/  BSSY B1, `(.L_x_164) ;  /* 0x0000008000017945 */ /* 0x000fe20003800000 */
[----:B------:R-:W-:-:S03]  /*5990*/  ISETP.GT.AND P3, PT, R0, 0x8, P0 ;  /* 0x000000080000780c */ /* 0x000fc60000764270 */
[----:B------:R-:W-:-:S04]  /*59a0*/  FMUL R12, R3, R156 ;  /* 0x0000009c030c7220 */ /* 0x000fc80000400000 */
[----:B------:R-:W-:-:S05]  /*59b0*/  FFMA R27, R27, R155, R12 ;  /* 0x0000009b1b1b7223 */ /* 0x000fca000000000c */
[----:B------:R-:W-:-:S05]  /*59c0*/  F2FP.TF32.F32.PACK_B R27, R27 ;  /* 0x0000001bff1b723e */ /* 0x000fca00024050ff */
[----:B------:R0:W-:Y:S01]  /*59d0*/  @P2 STG.E desc[UR36][R6.64+0x4], R27 ;  /* 0x0000041b06002986 */ /* 0x0001e2000c101924 */
[----:B------:R-:W-:Y:S05]  /*59e0*/  @!P3 BRA `(.L_x_165) ;  /* 0x000000000004b947 */ /* 0x000fea0003800000 */
[----:B------:R0:W5:Y:S02]  /*59f0*/  LDG.E.LTC128B R154, desc[UR36][R4.64+0x20] ;  /* 0x00002024049a7981 */ /* 0x000164000c1e1920 */
.L_x_165:
[----:B------:R-:W-:Y:S05]  /*5a00*/  BSYNC B1 ;  /* 0x0000000000017941 */ /* 0x000fea0003800000 */
.L_x_164:
[----:B-----5:R-:W-:Y:S01]  /*5a10*/  LOP3.LUT R3, R154, 0xffffe000, RZ, 0xc0, !PT ;  /* 0xffffe0009a037812 */ /* 0x020fe200078ec0ff */
[----:B0-----:R-:W-:Y:S01]  /*5a20*/  IMAD.MOV.U32 R6, RZ, RZ, R8 ;  /* 0x000000ffff067224 */ /* 0x001fe200078e0008 */
[----:B------:R-:W-:Y:S01]  /*5a30*/  ISETP.GT.AND P2, PT, R0, 0x9, P0 ;  /* 0x000000090000780c */ /* 0x000fe20000744270 */
[----:B------:R-:W-:Y:S01]  /*5a40*/  IMAD.MOV.U32 R7, RZ, RZ, R9 ;  /* 0x000000ffff077224 */ /* 0x000fe200078e0009 */
[----:B------:R-:W-:Y:S01]  /*5a50*/  BSSY B1, `(.L_x_166) ;  /* 0x0000007000017945 */ /* 0x000fe20003800000 */
[----:B------:R-:W-:-:S04]  /*5a60*/  FMUL R3, R3, R156 ;  /* 0x0000009c03037220 */ /* 0x000fc80000400000 */
[----:B------:R-:W-:-:S05]  /*5a70*/  FFMA R3, R28, R155, R3 ;  /* 0x0000009b1c037223 */ /* 0x000fca0000000003 */
[----:B------:R-:W-:-:S05]  /*5a80*/  F2FP.TF32.F32.PACK_B R3, R3 ;  /* 0x00000003ff03723e */ /* 0x000fca00024050ff */
[----:B------:R0:W-:Y:S01]  /*5a90*/  @P3 STG.E desc[UR36][R6.64+0x20], R3 ;  /* 0x0000200306003986 */ /* 0x0001e2000c101924 */
[----:B------:R-:W-:Y:S05]  /*5aa0*/  @!P2 BRA `(.L_x_167) ;  /* 0x000000000004a947 */ /* 0x000fea0003800000 */
[----:B------:R0:W5:Y:S02]  /*5ab0*/  LDG.E.LTC128B R154, desc[UR36][R4.64+0x24] ;  /* 0x00002424049a7981 */ /* 0x000164000c1e1920 */
.L_x_167:
[----:B------:R-:W-:Y:S05]  /*5ac0*/  BSYNC B1 ;  /* 0x0000000000017941 */ /* 0x000fea0003800000 */
.L_x_166:
        /* <DEDUP_REMOVED lines=9> */
.L_x_169:
[----:B------:R-:W-:Y:S05]  /*5b60*/  BSYNC B1 ;  /* 0x0000000000017941 */ /* 0x000fea0003800000 */
.L_x_168:
[----:B-----5:R-:W-:Y:S01]  /*5b70*/  LOP3.LUT R3, R154, 0xffffe000, RZ, 0xc0, !PT ;  /* 0xffffe0009a037812 */ /* 0x020fe200078ec0ff */
[----:B------:R-:W-:Y:S01]  /*5b80*/  BSSY B1, `(.L_x_170) ;  /* 0x000000a000017945 */ /* 0x000fe20003800000 */
[----:B------:R-:W-:Y:S02]  /*5b90*/  IADD3 R8, P3, R167, R8, RZ ;  /* 0x00000008a7087210 */ /* 0x000fe40007f7e0ff */
[----:B------:R-:W-:Y:S01]  /*5ba0*/  ISETP.GT.AND P2, PT, R0, 0x9, P1 ;  /* 0x000000090000780c */ /* 0x000fe20000f44270 */
[----:B------:R-:W-:Y:S02]  /*5bb0*/  FMUL R3, R3, R156 ;  /* 0x0000009c03037220 */ /* 0x000fe40000400000 */
[----:B------:R-:W-:Y:S02]  /*5bc0*/  IMAD.X R9, R169, 0x1, R9, P3 ;  /* 0x00000001a9097824 */ /* 0x000fe400018e0609 */
[----:B------:R-:W-:-:S05]  /*5bd0*/  FFMA R3, R30, R155, R3 ;  /* 0x0000009b1e037223 */ /* 0x000fca0000000003 */
[----:B------:R-:W-:-:S05]  /*5be0*/  F2FP.TF32.F32.PACK_B R3, R3 ;  /* 0x00000003ff03723e */ /* 0x000fca00024050ff */
[----:B------:R0:W-:Y:S01]  /*5bf0*/  @P4 STG.E desc[UR36][R8.64+0x20], R3 ;  /* 0x0000200308004986 */ /* 0x0001e2000c101924 */
[----:B------:R-:W-:Y:S05]  /*5c00*/  @!P2 BRA `(.L_x_171) ;  /* 0x000000000004a947 */ /* 0x000fea0003800000 */
[----:B------:R0:W5:Y:S02]  /*5c10*/  LDG.E.LTC128B R154, desc[UR36][R10.64+0x24] ;  /* 0x000024240a9a7981 */ /* 0x000164000c1e1920 */
.L_x_171:
[----:B------:R-:W-:Y:S05]  /*5c20*/  BSYNC B1 ;  /* 0x0000000000017941 */ /* 0x000fea0003800000 */
.L_x_170:
[----:B0----5:R-:W-:Y:S01]  /*5c30*/  LOP3.LUT R3, R154, 0xffffe000, RZ, 0xc0, !PT ;  /* 0xffffe0009a037812 */ /* 0x021fe200078ec0ff */
[----:B------:R-:W-:Y:S01]  /*5c40*/  BSSY B1, `(.L_x_172) ;  /* 0x000000a000017945 */ /* 0x000fe20003800000 */
[----:B------:R-:W-:Y:S02]  /*5c50*/  IADD3 R8, P4, P5, R167, R160, R93 ;  /* 0x000000a0a7087210 */ /* 0x000fe40007d9e05d */
[----:B------:R-:W-:Y:S01]  /*5c60*/  ISETP.GT.AND P3, PT, R0, 0x10, P0 ;  /* 0x000000100000780c */ /* 0x000fe20000764270 */
[----:B------:R-:W-:Y:S01]  /*5c70*/  FMUL R12, R3, R156 ;  /* 0x0000009c030c7220 */ /* 0x000fe20000400000 */
[----:B------:R-:W-:-:S03]  /*5c80*/  IADD3.X R9, R169, R161, R95, P4, P5 ;  /* 0x000000a1a9097210 */ /* 0x000fc600027ea45f */
[----:B------:R-:W-:-:S05]  /*5c90*/  FFMA R31, R31, R155, R12 ;  /* 0x0000009b1f1f7223 */ /* 0x000fca000000000c */
[----:B------:R-:W-:-:S05]  /*5ca0*/  F2FP.TF32.F32.PACK_B R31, R31 ;  /* 0x0000001fff1f723e */ /* 0x000fca00024050ff */
[----:B------:R0:W-:Y:S01]  /*5cb0*/  @P2 STG.E desc[UR36][R8.64+0x24], R31 ;  /* 0x0000241f08002986 */ /* 0x0001e2000c101924 */
[----:B------:R-:W-:Y:S05]  /*5cc0*/  @!P3 BRA `(.L_x_173) ;  /* 0x000000000004b947 */ /* 0x000fea0003800000 */
[----:B------:R0:W5:Y:S02]  /*5cd0*/  LDG.E.LTC128B R154, desc[UR36][R4.64+0x40] ;  /* 0x00004024049a7981 */ /* 0x000164000c1e1920 */
.L_x_173:
[----:B------:R-:W-:Y:S05]  /*5ce0*/  BSYNC B1 ;  /* 0x0000000000017941 */ /* 0x000fea0003800000 */
.L_x_172:
[----:B-----5:R-:W-:Y:S01]  /*5cf0*/  LOP3.LUT R3, R154, 0xffffe000, RZ, 0xc0, !PT ;  /* 0xffffe0009a037812 */ /* 0x020fe200078ec0ff */
        /* <DEDUP_REMOVED lines=8> */
.L_x_175:
[----:B------:R-:W-:Y:S05]  /*5d80*/  BSYNC B1 ;  /* 0x0000000000017941 */ /* 0x000fea0003800000 */
.L_x_174:
        /* <DEDUP_REMOVED lines=9> */
.L_x_177:
[----:B------:R-:W-:Y:S05]  /*5e20*/  BSYNC B1 ;  /* 0x0000000000017941 */ /* 0x000fea0003800000 */
.L_x_176:
        /* <DEDUP_REMOVED lines=9> */
.L_x_179:
[----:B------:R-:W-:Y:S05]  /*5ec0*/  BSYNC B1 ;  /* 0x0000000000017941 */ /* 0x000fea0003800000 */
.L_x_178:
        /* <DEDUP_REMOVED lines=9> */
.L_x_181:
[----:B------:R-:W-:Y:S05]  /*5f60*/  BSYNC B1 ;  /* 0x0000000000017941 */ /* 0x000fea0003800000 */
.L_x_180:
        /* <DEDUP_REMOVED lines=9> */
.L_x_183:
[----:B------:R-:W-:Y:S05]  /*6000*/  BSYNC B1 ;  /* 0x0000000000017941 */ /* 0x000fea0003800000 */
.L_x_182:
        /* <DEDUP_REMOVED lines=9> */
.L_x_185:
[----:B------:R-:W-:Y:S05]  /*60a0*/  BSYNC B1 ;  /* 0x0000000000017941 */ /* 0x000fea0003800000 */
.L_x_184:
        /* <DEDUP_REMOVED lines=9> */
.L_x_187:
[----:B------:R-:W-:Y:S05]  /*6140*/  BSYNC B1 ;  /* 0x0000000000017941 */ /* 0x000fea0003800000 */
.L_x_186:
        /* <DEDUP_REMOVED lines=9> */
.L_x_189:
[----:B------:R-:W-:Y:S05]  /*61e0*/  BSYNC B1 ;  /* 0x0000000000017941 */ /* 0x000fea0003800000 */
.L_x_188:
        /* <DEDUP_REMOVED lines=9> */
.L_x_191:
[----:B------:R-:W-:Y:S05]  /*6280*/  BSYNC B1 ;  /* 0x0000000000017941 */ /* 0x000fea0003800000 */
.L_x_190:
        /* <DEDUP_REMOVED lines=9> */
.L_x_193:
[----:B------:R-:W-:Y:S05]  /*6320*/  BSYNC B1 ;  /* 0x0000000000017941 */ /* 0x000fea0003800000 */
.L_x_192:
        /* <DEDUP_REMOVED lines=9> */
.L_x_195:
[----:B------:R-:W-:Y:S05]  /*63c0*/  BSYNC B1 ;  /* 0x0000000000017941 */ /* 0x000fea0003800000 */
.L_x_194:
        /* <DEDUP_REMOVED lines=9> */
.L_x_197:
[----:B------:R-:W-:Y:S05]  /*6460*/  BSYNC B1 ;  /* 0x0000000000017941 */ /* 0x000fea0003800000 */
.L_x_196:
        /* <DEDUP_REMOVED lines=9> */
.L_x_199:
[----:B------:R-:W-:Y:S05]  /*6500*/  BSYNC B1 ;  /* 0x0000000000017941 */ /* 0x000fea0003800000 */
.L_x_198:
        /* <DEDUP_REMOVED lines=9> */
.L_x_201:
[----:B------:R-:W-:Y:S05]  /*65a0*/  BSYNC B1 ;  /* 0x0000000000017941 */ /* 0x000fea0003800000 */
.L_x_200:
        /* <DEDUP_REMOVED lines=9> */
.L_x_203:
[----:B------:R-:W-:Y:S05]  /*6640*/  BSYNC B1 ;  /* 0x0000000000017941 */ /* 0x000fea0003800000 */
.L_x_202:
        /* <DEDUP_REMOVED lines=9> */
.L_x_205:
[----:B------:R-:W-:Y:S05]  /*66e0*/  BSYNC B1 ;  /* 0x0000000000017941 */ /* 0x000fea0003800000 */
.L_x_204:
        /* <DEDUP_REMOVED lines=9> */
.L_x_207:
[----:B------:R-:W-:Y:S05]  /*6780*/  BSYNC B1 ;  /* 0x0000000000017941 */ /* 0x000fea0003800000 */
.L_x_206:
        /* <DEDUP_REMOVED lines=9> */
.L_x_209:
[----:B------:R-:W-:Y:S05]  /*6820*/  BSYNC B1 ;  /* 0x0000000000017941 */ /* 0x000fea0003800000 */
.L_x_208:
        /* <DEDUP_REMOVED lines=9> */
.L_x_211:
[----:B------:R-:W-:Y:S05]  /*68c0*/  BSYNC B1 ;  /* 0x0000000000017941 */ /* 0x000fea0003800000 */
.L_x_210:
        /* <DEDUP_REMOVED lines=9> */
.L_x_213:
[----:B------:R-:W-:Y:S05]  /*6960*/  BSYNC B1 ;  /* 0x0000000000017941 */ /* 0x000fea0003800000 */
.L_x_212:
        /* <DEDUP_REMOVED lines=9> */
.L_x_215:
[----:B------:R-:W-:Y:S05]  /*6a00*/  BSYNC B1 ;  /* 0x0000000000017941 */ /* 0x000fea0003800000 */
.L_x_214:
        /* <DEDUP_REMOVED lines=9> */
.L_x_217:
[----:B------:R-:W-:Y:S05]  /*6aa0*/  BSYNC B1 ;  /* 0x0000000000017941 */ /* 0x000fea0003800000 */
.L_x_216:
        /* <DEDUP_REMOVED lines=9> */
.L_x_219:
[----:B------:R-:W-:Y:S05]  /*6b40*/  BSYNC B1 ;  /* 0x0000000000017941 */ /* 0x000fea0003800000 */
.L_x_218:
        /* <DEDUP_REMOVED lines=9> */
.L_x_221:
[----:B------:R-:W-:Y:S05]  /*6be0*/  BSYNC B1 ;  /* 0x0000000000017941 */ /* 0x000fea0003800000 */
.L_x_220:
        /* <DEDUP_REMOVED lines=9> */
.L_x_223:
[----:B------:R-:W-:Y:S05]  /*6c80*/  BSYNC B1 ;  /* 0x0000000000017941 */ /* 0x000fea0003800000 */
.L_x_222:
        /* <DEDUP_REMOVED lines=9> */
.L_x_225:
[----:B------:R-:W-:Y:S05]  /*6d20*/  BSYNC B1 ;  /* 0x0000000000017941 */ /* 0x000fea0003800000 */
.L_x_224:
        /* <DEDUP_REMOVED lines=9> */
.L_x_227:
[----:B------:R-:W-:Y:S05]  /*6dc0*/  BSYNC B1 ;  /* 0x0000000000017941 */ /* 0x000fea0003800000 */
.L_x_226:
        /* <DEDUP_REMOVED lines=9> */
.L_x_229:
[----:B------:R-:W-:Y:S05]  /*6e60*/  BSYNC B1 ;  /* 0x0000000000017941 */ /* 0x000fea0003800000 */
.L_x_228:
        /* <DEDUP_REMOVED lines=9> */
.L_x_231:
[----:B------:R-:W-:Y:S05]  /*6f00*/  BSYNC B1 ;  /* 0x0000000000017941 */ /* 0x000fea0003800000 */
.L_x_230:
        /* <DEDUP_REMOVED lines=9> */
.L_x_233:
[----:B------:R-:W-:Y:S05]  /*6fa0*/  BSYNC B1 ;  /* 0x0000000000017941 */ /* 0x000fea0003800000 */
.L_x_232:
        /* <DEDUP_REMOVED lines=9> */
.L_x_235:
[----:B------:R-:W-:Y:S05]  /*7040*/  BSYNC B1 ;  /* 0x0000000000017941 */ /* 0x000fea0003800000 */
.L_x_234:
        /* <DEDUP_REMOVED lines=9> */
.L_x_237:
[----:B------:R-:W-:Y:S05]  /*70e0*/  BSYNC B1 ;  /* 0x0000000000017941 */ /* 0x000fea0003800000 */
.L_x_236:
        /* <DEDUP_REMOVED lines=9> */
.L_x_239:
[----:B------:R-:W-:Y:S05]  /*7180*/  BSYNC B1 ;  /* 0x0000000000017941 */ /* 0x000fea0003800000 */
.L_x_238:
        /* <DEDUP_REMOVED lines=9> */
.L_x_241:
[----:B------:R-:W-:Y:S05]  /*7220*/  BSYNC B1 ;  /* 0x0000000000017941 */ /* 0x000fea0003800000 */
.L_x_240:
        /* <DEDUP_REMOVED lines=9> */
.L_x_243:
[----:B------:R-:W-:Y:S05]  /*72c0*/  BSYNC B1 ;  /* 0x0000000000017941 */ /* 0x000fea0003800000 */
.L_x_242:
        /* <DEDUP_REMOVED lines=9> */
.L_x_245:
[----:B------:R-:W-:Y:S05]  /*7360*/  BSYNC B1 ;  /* 0x0000000000017941 */ /* 0x000fea0003800000 */
.L_x_244:
        /* <DEDUP_REMOVED lines=9> */
.L_x_247:
[----:B------:R-:W-:Y:S05]  /*7400*/  BSYNC B1 ;  /* 0x0000000000017941 */ /* 0x000fea0003800000 */
.L_x_246:
        /* <DEDUP_REMOVED lines=9> */
.L_x_249:
[----:B------:R-:W-:Y:S05]  /*74a0*/  BSYNC B1 ;  /* 0x0000000000017941 */ /* 0x000fea0003800000 */
.L_x_248:
        /* <DEDUP_REMOVED lines=9> */
.L_x_251:
[----:B------:R-:W-:Y:S05]  /*7540*/  BSYNC B1 ;  /* 0x0000000000017941 */ /* 0x000fea0003800000 */
.L_x_250:
        /* <DEDUP_REMOVED lines=9> */
.L_x_253:
[----:B------:R-:W-:Y:S05]  /*75e0*/  BSYNC B1 ;  /* 0x0000000000017941 */ /* 0x000fea0003800000 */
.L_x_252:
        /* <DEDUP_REMOVED lines=9> */
.L_x_255:
[----:B------:R-:W-:Y:S05]  /*7680*/  BSYNC B1 ;  /* 0x0000000000017941 */ /* 0x000fea0003800000 */
.L_x_254:
        /* <DEDUP_REMOVED lines=9> */
.L_x_257:
[----:B------:R-:W-:Y:S05]  /*7720*/  BSYNC B1 ;  /* 0x0000000000017941 */ /* 0x000fea0003800000 */
.L_x_256:
        /* <DEDUP_REMOVED lines=9> */
.L_x_259:
[----:B------:R-:W-:Y:S05]  /*77c0*/  BSYNC B1 ;  /* 0x0000000000017941 */ /* 0x000fea0003800000 */
.L_x_258:
        /* <DEDUP_REMOVED lines=9> */
.L_x_261:
[----:B------:R-:W-:Y:S05]  /*7860*/  BSYNC B1 ;  /* 0x0000000000017941 */ /* 0x000fea0003800000 */
.L_x_260:
        /* <DEDUP_REMOVED lines=9> */
.L_x_263:
[----:B------:R-:W-:Y:S05]  /*7900*/  BSYNC B1 ;  /* 0x0000000000017941 */ /* 0x000fea0003800000 */
.L_x_262:
        /* <DEDUP_REMOVED lines=9> */
.L_x_265:
[----:B------:R-:W-:Y:S05]  /*79a0*/  BSYNC B1 ;  /* 0x0000000000017941 */ /* 0x000fea0003800000 */
.L_x_264:
        /* <DEDUP_REMOVED lines=9> */
.L_x_267:
[----:B------:R-:W-:Y:S05]  /*7a40*/  BSYNC B1 ;  /* 0x0000000000017941 */ /* 0x000fea0003800000 */
.L_x_266:
        /* <DEDUP_REMOVED lines=9> */
.L_x_269:
[----:B------:R-:W-:Y:S05]  /*7ae0*/  BSYNC B1 ;  /* 0x0000000000017941 */ /* 0x000fea0003800000 */
.L_x_268:
        /* <DEDUP_REMOVED lines=9> */
.L_x_271:
[----:B------:R-:W-:Y:S05]  /*7b80*/  BSYNC B1 ;  /* 0x0000000000017941 */ /* 0x000fea0003800000 */
.L_x_270:
        /* <DEDUP_REMOVED lines=9> */
.L_x_273:
[----:B------:R-:W-:Y:S05]  /*7c20*/  BSYNC B1 ;  /* 0x0000000000017941 */ /* 0x000fea0003800000 */
.L_x_272:
        /* <DEDUP_REMOVED lines=9> */
.L_x_275:
[----:B------:R-:W-:Y:S05]  /*7cc0*/  BSYNC B1 ;  /* 0x0000000000017941 */ /* 0x000fea0003800000 */
.L_x_274:
        /* <DEDUP_REMOVED lines=9> */
.L_x_277:
[----:B------:R-:W-:Y:S05]  /*7d60*/  BSYNC B1 ;  /* 0x0000000000017941 */ /* 0x000fea0003800000 */
.L_x_276:
        /* <DEDUP_REMOVED lines=9> */
.L_x_279:
[----:B------:R-:W-:Y:S05]  /*7e00*/  BSYNC B1 ;  /* 0x0000000000017941 */ /* 0x000fea0003800000 */
.L_x_278:
[----:B0----5:R-:W-:Y:S01]  /*7e10*/  LOP3.LUT R3, R154, 0xffffe000, RZ, 0xc0, !PT ;  /* 0xffffe0009a037812 */ /* 0x021fe200078ec0ff */
[----:B------:R-:W-:Y:S01]  /*7e20*/  BSSY B1, `(.L_x_280) ;  /* 0x0000008000017945 */ /* 0x000fe20003800000 */
[----:B------:R-:W-:-:S03]  /*7e30*/  ISETP.GT.AND P2, PT, R0, 0x78, P1 ;  /* 0x000000780000780c */ /* 0x000fc60000f44270 */
[----:B---3--:R-:W-:-:S04]  /*7e40*/  FMUL R4, R3, R156 ;  /* 0x0000009c03047220 */ /* 0x008fc80000400000 */
[----:B------:R-:W-:-:S05]  /*7e50*/  FFMA R85, R85, R155, R4 ;  /* 0x0000009b55557223 */ /* 0x000fca0000000004 */
[----:B------:R-:W-:-:S05]  /*7e60*/  F2FP.TF32.F32.PACK_B R85, R85 ;  /* 0x00000055ff55723e */ /* 0x000fca00024050ff */
[----:B------:R0:W-:Y:S01]  /*7e70*/  @P0 STG.E desc[UR36][R6.64+0x1e4], R85 ;  /* 0x0001e45506000986 */ /* 0x0001e2000c101924 */
[----:B------:R-:W-:Y:S05]  /*7e80*/  @!P2 BRA `(.L_x_281) ;  /* 0x000000000004a947 */ /* 0x000fea0003800000 */
[----:B------:R3:W5:Y:S02]  /*7e90*/  LDG.E.LTC128B R154, desc[UR36][R10.64+0x1e0] ;  /* 0x0001e0240a9a7981 */ /* 0x000764000c1e1920 */
.L_x_281:
[----:B------:R-:W-:Y:S05]  /*7ea0*/  BSYNC B1 ;  /* 0x0000000000017941 */ /* 0x000fea0003800000 */
.L_x_280:
[----:B-----5:R-:W-:Y:S01]  /*7eb0*/  LOP3.LUT R3, R154, 0xffffe000, RZ, 0xc0, !PT ;  /* 0xffffe0009a037812 */ /* 0x020fe200078ec0ff */
[----:B------:R-:W-:Y:S01]  /*7ec0*/  @P2 IMAD.MOV.U32 R4, RZ, RZ, R8 ;  /* 0x000000ffff042224 */ /* 0x000fe200078e0008 */
[----:B------:R-:W-:Y:S01]  /*7ed0*/  ISETP.GT.AND P1, PT, R0, 0x79, P1 ;  /* 0x000000790000780c */ /* 0x000fe20000f24270 */
[----:B------:R-:W-:Y:S01]  /*7ee0*/  @P2 IMAD.MOV.U32 R5, RZ, RZ, R9 ;  /* 0x000000ffff052224 */ /* 0x000fe200078e0009 */
[----:B------:R-:W-:Y:S01]  /*7ef0*/  BSSY B1, `(.L_x_282) ;  /* 0x0000007000017945 */ /* 0x000fe20003800000 */
[----:B------:R-:W-:-:S04]  /*7f00*/  FMUL R3, R3, R156 ;  /* 0x0000009c03037220 */ /* 0x000fc80000400000 */
[----:B------:R-:W-:-:S05]  /*7f10*/  FFMA R3, R86, R155, R3 ;  /* 0x0000009b56037223 */ /* 0x000fca0000000003 */
[----:B------:R-:W-:-:S05]  /*7f20*/  F2FP.TF32.F32.PACK_B R3, R3 ;  /* 0x00000003ff03723e */ /* 0x000fca00024050ff */
[----:B------:R0:W-:Y:S01]  /*7f30*/  @P2 STG.E desc[UR36][R4.64+0x1e0], R3 ;  /* 0x0001e00304002986 */ /* 0x0001e2000c101924 */
[----:B------:R-:W-:Y:S05]  /*7f40*/  @!P1 BRA `(.L_x_283) ;  /* 0x0000000000049947 */ /* 0x000fea0003800000 */
[----:B------:R0:W5:Y:S02]  /*7f50*/  LDG.E.LTC128B R154, desc[UR36][R10.64+0x1e4] ;  /* 0x0001e4240a9a7981 */ /* 0x000164000c1e1920 */
.L_x_283:
[----:B------:R-:W-:Y:S05]  /*7f60*/  BSYNC B1 ;  /* 0x0000000000017941 */ /* 0x000fea0003800000 */
.L_x_282:
[----:B------:R-:W-:Y:S05]  /*7f70*/  @!P1 BRA `(.L_x_284) ;  /* 0x00000024003c9947 */ /* 0x000fea0003800000 */
[----:B0----5:R-:W-:-:S05]  /*7f80*/  LOP3.LUT R3, R154, 0xffffe000, RZ, 0xc0, !PT ;  /* 0xffffe0009a037812 */ /* 0x021fca00078ec0ff */
[----:B------:R-:W-:-:S04]  /*7f90*/  FMUL R0, R3, R156 ;  /* 0x0000009c03007220 */ /* 0x000fc80000400000 */
[----:B------:R-:W-:-:S05]  /*7fa0*/  FFMA R87, R87, R155, R0 ;  /* 0x0000009b57577223 */ /* 0x000fca0000000000 */
[----:B------:R-:W-:-:S05]  /*7fb0*/  F2FP.TF32.F32.PACK_B R87, R87 ;  /* 0x00000057ff57723e */ /* 0x000fca00024050ff */
[----:B------:R0:W-:Y:S01]  /*7fc0*/  STG.E desc[UR36][R8.64+0x1e4], R87 ;  /* 0x0001e45708007986 */ /* 0x0001e2000c101924 */
[----:B------:R-:W-:Y:S05]  /*7fd0*/  BRA `(.L_x_284) ;  /* 0x0000002400247947 */ /* 0x000fea0003800000 */
.L_x_33:
[----:B------:R-:W-:Y:S01]  /*7fe0*/  ULDC.64 UR4, c[0x0][0x5c0] ;  /* 0x0001700000047ab9 */ /* 0x000fe20000000a00 */
[-C--:B------:R-:W-:Y:S01]  /*7ff0*/  FMUL R15, R88, R155.reuse ;  /* 0x0000009b580f7220 */ /* 0x080fe20000400000 */
[----:B------:R-:W-:Y:S01]  /*8000*/  LEA R6, P0, R170, UR4, 0x2 ;  /* 0x00000004aa067c11 */ /* 0x000fe2000f8010ff */
[----:B------:R-:W-:Y:S01]  /*8010*/  IMAD.SHL.U32 R11, R4, 0x20, RZ ;  /* 0x00000020040b7824 */ /* 0x000fe200078e00ff */
[----:B------:R-:W-:Y:S01]  /*8020*/  ISETP.GT.AND P5, PT, R0, 0x1, P3 ;  /* 0x000000010000780c */ /* 0x000fe20001fa4270 */
[-C--:B------:R-:W-:Y:S01]  /*8030*/  FMUL R89, R89, R155.reuse ;  /* 0x0000009b59597220 */ /* 0x080fe20000400000 */
[----:B------:R-:W-:Y:S01]  /*8040*/  LEA.HI.X R7, R170, UR5, R173, 0x2, P0 ;  /* 0x00000005aa077c11 */ /* 0x000fe200080f14ad */
[-C--:B------:R-:W-:Y:S01]  /*8050*/  FMUL R21, R90, R155.reuse ;  /* 0x0000009b5a157220 */ /* 0x080fe20000400000 */
[----:B------:R-:W-:Y:S01]  /*8060*/  ISETP.GT.AND P0, PT, R3, 0x8, PT ;  /* 0x000000080300780c */ /* 0x000fe20003f04270 */
[----:B------:R-:W-:Y:S01]  /*8070*/  FMUL R91, R91, R155 ;  /* 0x0000009b5b5b7220 */ /* 0x000fe20000400000 */
[----:B------:R-:W-:Y:S01]  /*8080*/  F2FP.TF32.F32.PACK_B R15, R15 ;  /* 0x0000000fff0f723e */ /* 0x000fe200024050ff */
[-C--:B------:R-:W-:Y:S01]  /*8090*/  FMUL R93, R93, R155.reuse ;  /* 0x0000009b5d5d7220 */ /* 0x080fe20000400000 */
[----:B------:R-:W-:Y:S01]  /*80a0*/  ISETP.GT.AND P1, PT, R0, RZ, P0 ;  /* 0x000000ff0000720c */ /* 0x000fe20000724270 */
[-C--:B------:R-:W-:Y:S01]  /*80b0*/  FMUL R23, R94, R155.reuse ;  /* 0x0000009b5e177220 */ /* 0x080fe20000400000 */
[----:B------:R-:W-:Y:S01]  /*80c0*/  ISETP.GT.AND P4, PT, R0, 0x1, P0 ;  /* 0x000000010000780c */ /* 0x000fe20000784270 */
[----:B------:R0:W-:Y:S01]  /*80d0*/  @P2 STG.E desc[UR36][R6.64], R15 ;  /* 0x0000000f06002986 */ /* 0x0001e2000c101924 */
[----:B------:R-:W-:Y:S01]  /*80e0*/  SHF.L.U64.HI R9, R4, 0x5, R5 ;  /* 0x0000000504097819 */ /* 0x000fe20000010205 */
[-C--:B------:R-:W-:Y:S01]  /*80f0*/  FMUL R95, R95, R155.reuse ;  /* 0x0000009b5f5f7220 */ /* 0x080fe20000400000 */
[-C--:B------:R-:W-:Y:S01]  /*8100*/  IADD3 R12, P2, R11, R6.reuse, RZ ;  /* 0x000000060b0c7210 */ /* 0x080fe20007f5e0ff */
[----:B------:R-:W-:Y:S01]  /*8110*/  FMUL R97, R97, R155 ;  /* 0x0000009b61617220 */ /* 0x000fe20000400000 */
[----:B------:R-:W-:Y:S01]  /*8120*/  F2FP.TF32.F32.PACK_B R89, R89 ;  /* 0x00000059ff59723e */ /* 0x000fe200024050ff */
[----:B------:R-:W-:Y:S01]  /*8130*/  FMUL R99, R99, R155 ;  /* 0x0000009b63637220 */ /* 0x000fe20000400000 */
[----:B------:R-:W-:Y:S01]  /*8140*/  F2FP.TF32.F32.PACK_B R21, R21 ;  /* 0x00000015ff15723e */ /* 0x000fe200024050ff */
[----:B------:R-:W-:Y:S01]  /*8150*/  IMAD.X R13, R9, 0x1, R7, P2 ;  /* 0x00000001090d7824 */ /* 0x000fe200010e0607 */
[----:B------:R-:W-:Y:S01]  /*8160*/  F2FP.TF32.F32.PACK_B R91, R91 ;  /* 0x0000005bff5b723e */ /* 0x000fe200024050ff */
[----:B------:R-:W-:Y:S01]  /*8170*/  @P5 STG.E desc[UR36][R6.64+0x4], R89 ;  /* 0x0000045906005986 */ /* 0x000fe2000c101924 */
[----:B------:R-:W-:Y:S01]  /*8180*/  ISETP.GT.AND P5, PT, R0, 0x8, P3 ;  /* 0x000000080000780c */ /* 0x000fe20001fa4270 */
[-C--:B0-----:R-:W-:Y:S01]  /*8190*/  FMUL R15, R92, R155.reuse ;  /* 0x0000009b5c0f7220 */ /* 0x081fe20000400000 */
[C---:B------:R-:W-:Y:S01]  /*81a0*/  ISETP.GT.AND P2, PT, R0.reuse, 0x9, P3 ;  /* 0x000000090000780c */ /* 0x040fe20001f44270 */
[----:B------:R0:W-:Y:S01]  /*81b0*/  @P1 STG.E desc[UR36][R12.64], R21 ;  /* 0x000000150c001986 */ /* 0x0001e2000c101924 */
[C---:B------:R-:W-:Y:S01]  /*81c0*/  ISETP.GT.AND P1, PT, R0.reuse, 0x8, P0 ;  /* 0x000000080000780c */ /* 0x040fe20000724270 */
[----:B------:R-:W-:Y:S01]  /*81d0*/  FMUL R101, R101, R155 ;  /* 0x0000009b65657220 */ /* 0x000fe20000400000 */
[----:B------:R-:W-:Y:S01]  /*81e0*/  F2FP.TF32.F32.PACK_B R15, R15 ;  /* 0x0000000fff0f723e */ /* 0x000fe200024050ff */
[----:B------:R-:W-:Y:S01]  /*81f0*/  @P4 STG.E desc[UR36][R12.64+0x4], R91 ;  /* 0x0000045b0c004986 */ /* 0x000fe2000c101924 */
[----:B------:R-:W-:Y:S01]  /*8200*/  ISETP.GT.AND P4, PT, R0, 0x9, P0 ;  /* 0x000000090000780c */ /* 0x000fe20000784270 */
[----:B------:R-:W-:Y:S01]  /*8210*/  FMUL R103, R103, R155 ;  /* 0x0000009b67677220 */ /* 0x000fe20000400000 */
[----:B------:R-:W-:Y:S01]  /*8220*/  F2FP.TF32.F32.PACK_B R93, R93 ;  /* 0x0000005dff5d723e */ /* 0x000fe200024050ff */
[----:B------:R-:W-:Y:S01]  /*8230*/  FMUL R105, R105, R155 ;  /* 0x0000009b69697220 */ /* 0x000fe20000400000 */
[----:B------:R-:W-:Y:S01]  /*8240*/  F2FP.TF32.F32.PACK_B R23, R23 ;  /* 0x00000017ff17723e */ /* 0x000fe200024050ff */
[----:B------:R1:W-:Y:S01]  /*8250*/  @P5 STG.E desc[UR36][R6.64+0x20], R15 ;  /* 0x0000200f06005986 */ /* 0x0003e2000c101924 */
[----:B------:R-:W-:Y:S01]  /*8260*/  F2FP.TF32.F32.PACK_B R95, R95 ;  /* 0x0000005fff5f723e */ /* 0x000fe200024050ff */
[-C--:B0-----:R-:W-:Y:S01]  /*8270*/  FMUL R21, R96, R155.reuse ;  /* 0x0000009b60157220 */ /* 0x081fe20000400000 */
[C---:B------:R-:W-:Y:S01]  /*8280*/  ISETP.GT.AND P5, PT, R0.reuse, 0x10, P3 ;  /* 0x000000100000780c */ /* 0x040fe20001fa4270 */
[----:B------:R-:W-:Y:S01]  /*8290*/  @P2 STG.E desc[UR36][R6.64+0x24], R93 ;  /* 0x0000245d06002986 */ /* 0x000fe2000c101924 */
[C---:B------:R-:W-:Y:S01]  /*82a0*/  ISETP.GT.AND P2, PT, R0.reuse, 0x11, P3 ;  /* 0x000000110000780c */ /* 0x040fe20001f44270 */
[----:B------:R-:W-:Y:S01]  /*82b0*/  FMUL R107, R107, R155 ;  /* 0x0000009b6b6b7220 */ /* 0x000fe20000400000 */
[----:B------:R-:W-:Y:S01]  /*82c0*/  F2FP.TF32.F32.PACK_B R21, R21 ;  /* 0x00000015ff15723e */ /* 0x000fe200024050ff */
[----:B------:R0:W-:Y:S01]  /*82d0*/  @P1 STG.E desc[UR36][R12.64+0x20], R23 ;  /* 0x000020170c001986 */ /* 0x0001e2000c101924 */
[C---:B------:R-:W-:Y:S01]  /*82e0*/  ISETP.GT.AND P1, PT, R0.reuse, 0x10, P0 ;  /* 0x000000100000780c */ /* 0x040fe20000724270 */
[----:B------:R-:W-:Y:S01]  /*82f0*/  FMUL R109, R109, R155 ;  /* 0x0000009b6d6d7220 */ /* 0x000fe20000400000 */
[----:B------:R-:W-:Y:S01]  /*8300*/  F2FP.TF32.F32.PACK_B R97, R97 ;  /* 0x00000061ff61723e */ /* 0x000fe200024050ff */
[----:B------:R-:W-:Y:S01]  /*8310*/  @P4 STG.E desc[UR36][R12.64+0x24], R95 ;  /* 0x0000245f0c004986 */ /* 0x000fe2000c101924 */
[----:B------:R-:W-:Y:S01]  /*8320*/  ISETP.GT.AND P4, PT, R0, 0x11, P0 ;  /* 0x000000110000780c */ /* 0x000fe20000784270 */
[----:B-1----:R-:W-:Y:S01]  /*8330*/  FMUL R15, R98, R155 ;  /* 0x0000009b620f7220 */ /* 0x002fe20000400000 */
[----:B------:R-:W-:Y:S01]  /*8340*/  F2FP.TF32.F32.PACK_B R99, R99 ;  /* 0x00000063ff63723e */ /* 0x000fe200024050ff */
[----:B------:R1:W-:Y:S01]  /*8350*/  @P5 STG.E desc[UR36][R6.64+0x40], R21 ;  /* 0x0000401506005986 */ /* 0x0003e2000c101924 */
[C---:B------:R-:W-:Y:S01]  /*8360*/  ISETP.GT.AND P5, PT, R0.reuse, 0x18, P3 ;  /* 0x000000180000780c */ /* 0x040fe20001fa4270 */
[----:B------:R-:W-:Y:S01]  /*8370*/  FMUL R111, R111, R155 ;  /* 0x0000009b6f6f7220 */ /* 0x000fe20000400000 */
[----:B------:R-:W-:Y:S01]  /*8380*/  F2FP.TF32.F32.PACK_B R15, R15 ;  /* 0x0000000fff0f723e */ /* 0x000fe200024050ff */
[----:B------:R-:W-:Y:S01]  /*8390*/  @P2 STG.E desc[UR36][R6.64+0x44], R97 ;  /* 0x0000446106002986 */ /* 0x000fe2000c101924 */
[----:B------:R-:W-:Y:S01]  /*83a0*/  ISETP.GT.AND P2, PT, R0, 0x19, P3 ;  /* 0x000000190000780c */ /* 0x000fe20001f44270 */
[----:B0-----:R-:W-:Y:S01]  /*83b0*/  FMUL R23, R100, R155 ;  /* 0x0000009b64177220 */ /* 0x001fe20000400000 */
        /* <DEDUP_REMOVED lines=177> */
[----:B------:R-:W-:Y:S01]  /*8ed0*/  @P1 STG.E desc[UR36][R12.64+0x1a0], R23 ;  /* 0x0001a0170c001986 */ /* 0x000fe2000c101924 */
        /* <DEDUP_REMOVED lines=11> */
[-C--:B------:R-:W-:Y:S01]  /*8f90*/  FMUL R33, R33, R155.reuse ;  /* 0x0000009b21217220 */ /* 0x080fe20000400000 */
[----:B------:R-:W-:Y:S01]  /*8fa0*/  ISETP.GT.AND P3, PT, R0, 0x79, P3 ;  /* 0x000000790000780c */ /* 0x000fe20001f64270 */
[----:B------:R-:W-:Y:S01]  /*8fb0*/  @P1 STG.E desc[UR36][R6.64+0x1c4], R145 ;  /* 0x0001c49106001986 */ /* 0x000fe2000c101924 */
[----:B------:R-:W-:Y:S01]  /*8fc0*/  ISETP.GT.AND P1, PT, R3, 0x80, PT ;  /* 0x000000800300780c */ /* 0x000fe20003f24270 */
[----:B------:R-:W-:Y:S01]  /*8fd0*/  FMUL R35, R35, R155 ;  /* 0x0000009b23237220 */ /* 0x000fe20000400000 */
[----:B------:R-:W-:Y:S01]  /*8fe0*/  F2FP.TF32.F32.PACK_B R149, R149 ;  /* 0x00000095ff95723e */ /* 0x000fe200024050ff */
[----:B------:R1:W-:Y:S01]  /*8ff0*/  @P2 STG.E desc[UR36][R12.64+0x1c0], R15 ;  /* 0x0001c00f0c002986 */ /* 0x0003e2000c101924 */
[----:B------:R-:W-:Y:S01]  /*9000*/  ISETP.GT.AND P2, PT, R3, 0x88, PT ;  /* 0x000000880300780c */ /* 0x000fe20003f44270 */
[-C--:B------:R-:W-:Y:S01]  /*9010*/  FMUL R3, R148, R155.reuse ;  /* 0x0000009b94037220 */ /* 0x080fe20000400000 */
[-C--:B0-----:R-:W-:Y:S01]  /*9020*/  FMUL R21, R150, R155.reuse ;  /* 0x0000009b96157220 */ /* 0x081fe20000400000 */
[----:B------:R-:W-:Y:S01]  /*9030*/  @P4 STG.E desc[UR36][R12.64+0x1c4], R147 ;  /* 0x0001c4930c004986 */ /* 0x000fe2000c101924 */
[C---:B------:R-:W-:Y:S01]  /*9040*/  ISETP.GT.AND P4, PT, R0.reuse, 0x78, P0 ;  /* 0x000000780000780c */ /* 0x040fe20000784270 */
[-C--:B------:R-:W-:Y:S01]  /*9050*/  FMUL R37, R37, R155.reuse ;  /* 0x0000009b25257220 */ /* 0x080fe20000400000 */
[----:B------:R-:W-:Y:S01]  /*9060*/  ISETP.GT.AND P0, PT, R0, 0x79, P0 ;  /* 0x000000790000780c */ /* 0x000fe20000704270 */
[----:B------:R-:W-:Y:S01]  /*9070*/  FMUL R39, R39, R155 ;  /* 0x0000009b27277220 */ /* 0x000fe20000400000 */
[----:B------:R-:W-:Y:S01]  /*9080*/  F2FP.TF32.F32.PACK_B R3, R3 ;  /* 0x00000003ff03723e */ /* 0x000fe200024050ff */
[----:B------:R-:W-:Y:S01]  /*9090*/  FMUL R41, R41, R155 ;  /* 0x0000009b29297220 */ /* 0x000fe20000400000 */
[----:B------:R-:W-:Y:S01]  /*90a0*/  F2FP.TF32.F32.PACK_B R21, R21 ;  /* 0x00000015ff15723e */ /* 0x000fe200024050ff */
[C---:B-1----:R-:W-:Y:S01]  /*90b0*/  IMAD.SHL.U32 R15, R4.reuse, 0x200, RZ ;  /* 0x00000200040f7824 */ /* 0x042fe200078e00ff */
[----:B------:R-:W-:Y:S01]  /*90c0*/  F2FP.TF32.F32.PACK_B R151, R151 ;  /* 0x00000097ff97723e */ /* 0x000fe200024050ff */
[----:B------:R0:W-:Y:S01]  /*90d0*/  @P5 STG.E desc[UR36][R6.64+0x1e0], R3 ;  /* 0x0001e00306005986 */ /* 0x0001e2000c101924 */
[----:B------:R-:W-:Y:S01]  /*90e0*/  SHF.L.U64.HI R5, R4, 0x9, R5 ;  /* 0x0000000904057819 */ /* 0x000fe20000010205 */
[----:B------:R-:W-:Y:S01]  /*90f0*/  FMUL R43, R43, R155 ;  /* 0x0000009b2b2b7220 */ /* 0x000fe20000400000 */
[----:B------:R-:W-:Y:S01]  /*9100*/  F2FP.TF32.F32.PACK_B R25, R25 ;  /* 0x00000019ff19723e */ /* 0x000fe200024050ff */
[----:B------:R-:W-:Y:S01]  /*9110*/  @P3 STG.E desc[UR36][R6.64+0x1e4], R149 ;  /* 0x0001e49506003986 */ /* 0x000fe2000c101924 */
[-C--:B------:R-:W-:Y:S01]  /*9120*/  IADD3 R4, P3, R15, R6.reuse, RZ ;  /* 0x000000060f047210 */ /* 0x080fe20007f7e0ff */
[----:B------:R-:W-:Y:S01]  /*9130*/  FMUL R45, R45, R155 ;  /* 0x0000009b2d2d7220 */ /* 0x000fe20000400000 */
[----:B------:R-:W-:Y:S01]  /*9140*/  F2FP.TF32.F32.PACK_B R27, R27 ;  /* 0x0000001bff1b723e */ /* 0x000fe200024050ff */
[----:B------:R1:W-:Y:S01]  /*9150*/  @P4 STG.E desc[UR36][R12.64+0x1e0], R21 ;  /* 0x0001e0150c004986 */ /* 0x0003e2000c101924 */
[----:B------:R-:W-:Y:S01]  /*9160*/  IADD3 R14, P4, P5, R11, R6, R15 ;  /* 0x000000060b0e7210 */ /* 0x000fe20007d9e00f */
[----:B------:R-:W-:Y:S01]  /*9170*/  FMUL R47, R47, R155 ;  /* 0x0000009b2f2f7220 */ /* 0x000fe20000400000 */
[----:B------:R-:W-:Y:S01]  /*9180*/  F2FP.TF32.F32.PACK_B R29, R29 ;  /* 0x0000001dff1d723e */ /* 0x000fe200024050ff */
[----:B------:R2:W-:Y:S01]  /*9190*/  @P0 STG.E desc[UR36][R12.64+0x1e4], R151 ;  /* 0x0001e4970c000986 */ /* 0x0005e2000c101924 */
[----:B------:R-:W-:Y:S01]  /*91a0*/  ISETP.GT.AND P0, PT, R0, RZ, P1 ;  /* 0x000000ff0000720c */ /* 0x000fe20000f04270 */
[----:B0-----:R-:W-:Y:S01]  /*91b0*/  FMUL R3, R24, R155 ;  /* 0x0000009b18037220 */ /* 0x001fe20000400000 */
[----:B------:R-:W-:Y:S01]  /*91c0*/  IADD3.X R15, R9, R7, R5, P4, P5 ;  /* 0x00000007090f7210 */ /* 0x000fe200027ea405 */
[----:B------:R-:W-:Y:S01]  /*91d0*/  IMAD.X R5, R5, 0x1, R7, P3 ;  /* 0x0000000105057824 */ /* 0x000fe200018e0607 */
[C---:B------:R-:W-:Y:S01]  /*91e0*/  ISETP.GT.AND P5, PT, R0.reuse, 0x1, P1 ;  /* 0x000000010000780c */ /* 0x040fe20000fa4270 */
[-C--:B------:R-:W-:Y:S01]  /*91f0*/  FMUL R49, R49, R155.reuse ;  /* 0x0000009b31317220 */ /* 0x080fe20000400000 */
[----:B------:R-:W-:Y:S01]  /*9200*/  ISETP.GT.AND P4, PT, R0, RZ, P2 ;  /* 0x000000ff0000720c */ /* 0x000fe20001784270 */
[----:B-1----:R-:W-:Y:S01]  /*9210*/  FMUL R21, R26, R155 ;  /* 0x0000009b1a157220 */ /* 0x002fe20000400000 */
[----:B------:R-:W-:Y:S01]  /*9220*/  F2FP.TF32.F32.PACK_B R3, R3 ;  /* 0x00000003ff03723e */ /* 0x000fe200024050ff */
[-C--:B------:R-:W-:Y:S01]  /*9230*/  FMUL R51, R51, R155.reuse ;  /* 0x0000009b33337220 */ /* 0x080fe20000400000 */
[-C--:B------:R-:W-:Y:S01]  /*9240*/  IADD3 R6, P3, R11, R4.reuse, RZ ;  /* 0x000000040b067210 */ /* 0x080fe20007f7e0ff */
[----:B--2---:R-:W-:Y:S01]  /*9250*/  FMUL R13, R28, R155 ;  /* 0x0000009b1c0d7220 */ /* 0x004fe20000400000 */
[----:B------:R-:W-:Y:S01]  /*9260*/  F2FP.TF32.F32.PACK_B R21, R21 ;  /* 0x00000015ff15723e */ /* 0x000fe200024050ff */
[----:B------:R0:W-:Y:S01]  /*9270*/  @P0 STG.E desc[UR36][R4.64], R3 ;  /* 0x0000000304000986 */ /* 0x0001e2000c101924 */
[C---:B------:R-:W-:Y:S01]  /*9280*/  ISETP.GT.AND P0, PT, R0.reuse, 0x1, P2 ;  /* 0x000000010000780c */ /* 0x040fe20001704270 */
[--C-:B------:R-:W-:Y:S01]  /*9290*/  IMAD.X R7, R9, 0x1, R5.reuse, P3 ;  /* 0x0000000109077824 */ /* 0x100fe200018e0605 */
[C---:B------:R-:W-:Y:S01]  /*92a0*/  ISETP.GT.AND P3, PT, R0.reuse, 0x9, P1 ;  /* 0x000000090000780c */ /* 0x040fe20000f64270 */
[----:B------:R-:W-:Y:S01]  /*92b0*/  @P5 STG.E desc[UR36][R4.64+0x4], R25 ;  /* 0x0000041904005986 */ /* 0x000fe2000c101924 */
[----:B------:R-:W-:Y:S01]  /*92c0*/  F2FP.TF32.F32.PACK_B R13, R13 ;  /* 0x0000000dff0d723e */ /* 0x000fe200024050ff */
[-C--:B------:R-:W-:Y:S01]  /*92d0*/  FMUL R53, R53, R155.reuse ;  /* 0x0000009b35357220 */ /* 0x080fe20000400000 */
[----:B------:R-:W-:Y:S01]  /*92e0*/  IADD3 R8, P5, R11, R4, RZ ;  /* 0x000000040b087210 */ /* 0x000fe20007fbe0ff */
[----:B------:R1:W-:Y:S01]  /*92f0*/  @P4 STG.E desc[UR36][R6.64], R21 ;  /* 0x0000001506004986 */ /* 0x0003e2000c101924 */
[----:B------:R-:W-:Y:S01]  /*9300*/  ISETP.GT.AND P4, PT, R0, 0x8, P1 ;  /* 0x000000080000780c */ /* 0x000fe20000f84270 */
[----:B------:R-:W-:Y:S01]  /*9310*/  FMUL R11, R32, R155 ;  /* 0x0000009b200b7220 */ /* 0x000fe20000400000 */
[----:B------:R-:W-:Y:S01]  /*9320*/  F2FP.TF32.F32.PACK_B R31, R31 ;  /* 0x0000001fff1f723e */ /* 0x000fe200024050ff */
[-C--:B0-----:R-:W-:Y:S01]  /*9330*/  FMUL R3, R30, R155.reuse ;  /* 0x0000009b1e037220 */ /* 0x081fe20000400000 */
[----:B------:R-:W-:Y:S01]  /*9340*/  IMAD.X R9, R9, 0x1, R5, P5 ;  /* 0x0000000109097824 */ /* 0x000fe200028e0605 */
[----:B------:R-:W-:Y:S01]  /*9350*/  @P0 STG.E desc[UR36][R6.64+0x4], R27 ;  /* 0x0000041b06000986 */ /* 0x000fe2000c101924 */
[C---:B------:R-:W-:Y:S01]  /*9360*/  ISETP.GT.AND P0, PT, R0.reuse, 0x8, P2 ;  /* 0x000000080000780c */ /* 0x040fe20001704270 */
[----:B------:R-:W-:Y:S01]  /*9370*/  FMUL R55, R55, R155 ;  /* 0x0000009b37377220 */ /* 0x000fe20000400000 */
[----:B------:R-:W-:Y:S01]  /*9380*/  F2FP.TF32.F32.PACK_B R3, R3 ;  /* 0x00000003ff03723e */ /* 0x000fe200024050ff */
[----:B------:R-:W-:Y:S01]  /*9390*/  @P3 STG.E desc[UR36][R4.64+0x24], R29 ;  /* 0x0000241d04003986 */ /* 0x000fe2000c101924 */
[----:B------:R-:W-:Y:S01]  /*93a0*/  ISETP.GT.AND P5, PT, R0, 0x10, P1 ;  /* 0x000000100000780c */ /* 0x000fe20000fa4270 */
[-C--:B-1----:R-:W-:Y:S01]  /*93b0*/  FMUL R21, R36, R155.reuse ;  /* 0x0000009b24157220 */ /* 0x082fe20000400000 */
[C---:B------:R-:W-:Y:S01]  /*93c0*/  ISETP.GT.AND P3, PT, R0.reuse, 0x11, P1 ;  /* 0x000000110000780c */ /* 0x040fe20000f64270 */
[----:B------:R0:W-:Y:S01]  /*93d0*/  @P4 STG.E desc[UR36][R4.64+0x20], R13 ;  /* 0x0000200d04004986 */ /* 0x0001e2000c101924 */
[C---:B------:R-:W-:Y:S01]  /*93e0*/  ISETP.GT.AND P4, PT, R0.reuse, 0x9, P2 ;  /* 0x000000090000780c */ /* 0x040fe20001784270 */
[----:B------:R-:W-:Y:S01]  /*93f0*/  FMUL R57, R57, R155 ;  /* 0x0000009b39397220 */ /* 0x000fe20000400000 */
[----:B------:R-:W-:Y:S01]  /*9400*/  F2FP.TF32.F32.PACK_B R11, R11 ;  /* 0x0000000bff0b723e */ /* 0x000fe200024050ff */
[----:B------:R-:W-:Y:S01]  /*9410*/  FMUL R59, R59, R155 ;  /* 0x0000009b3b3b7220 */ /* 0x000fe20000400000 */
[----:B------:R-:W-:Y:S01]  /*9420*/  F2FP.TF32.F32.PACK_B R33, R33 ;  /* 0x00000021ff21723e */ /* 0x000fe200024050ff */
[----:B------:R1:W-:Y:S01]  /*9430*/  @P0 STG.E desc[UR36][R8.64+0x20], R3 ;  /* 0x0000200308000986 */ /* 0x0003e2000c101924 */
[----:B------:R-:W-:Y:S01]  /*9440*/  ISETP.GT.AND P0, PT, R0, 0x10, P2 ;  /* 0x000000100000780c */ /* 0x000fe20001704270 */
[----:B------:R-:W-:Y:S01]  /*9450*/  FMUL R61, R61, R155 ;  /* 0x0000009b3d3d7220 */ /* 0x000fe20000400000 */
[----:B------:R-:W-:Y:S01]  /*9460*/  F2FP.TF32.F32.PACK_B R35, R35 ;  /* 0x00000023ff23723e */ /* 0x000fe200024050ff */
[----:B------:R-:W-:Y:S01]  /*9470*/  FMUL R63, R63, R155 ;  /* 0x0000009b3f3f7220 */ /* 0x000fe20000400000 */
[----:B------:R-:W-:Y:S01]  /*9480*/  F2FP.TF32.F32.PACK_B R21, R21 ;  /* 0x00000015ff15723e */ /* 0x000fe200024050ff */
[----:B0-----:R-:W-:Y:S01]  /*9490*/  FMUL R13, R34, R155 ;  /* 0x0000009b220d7220 */ /* 0x001fe20000400000 */
[----:B------:R-:W-:Y:S01]  /*94a0*/  F2FP.TF32.F32.PACK_B R37, R37 ;  /* 0x00000025ff25723e */ /* 0x000fe200024050ff */
[----:B------:R-:W-:Y:S01]  /*94b0*/  @P4 STG.E desc[UR36][R14.64+0x24], R31 ;  /* 0x0000241f0e004986 */ /* 0x000fe2000c101924 */
[C---:B------:R-:W-:Y:S01]  /*94c0*/  ISETP.GT.AND P4, PT, R0.reuse, 0x11, P2 ;  /* 0x000000110000780c */ /* 0x040fe20001784270 */
[----:B------:R-:W-:Y:S01]  /*94d0*/  FMUL R65, R65, R155 ;  /* 0x0000009b41417220 */ /* 0x000fe20000400000 */
[----:B------:R-:W-:Y:S01]  /*94e0*/  F2FP.TF32.F32.PACK_B R13, R13 ;  /* 0x0000000dff0d723e */ /* 0x000fe200024050ff */
[----:B------:R0:W-:Y:S01]  /*94f0*/  @P5 STG.E desc[UR36][R4.64+0x40], R11 ;  /* 0x0000400b04005986 */ /* 0x0001e2000c101924 */
[----:B------:R-:W-:Y:S01]  /*9500*/  ISETP.GT.AND P5, PT, R0, 0x18, P1 ;  /* 0x000000180000780c */ /* 0x000fe20000fa4270 */
[----:B------:R-:W-:-:S02]  /*9510*/  @P0 IMAD.MOV.U32 R6, RZ, RZ, R14 ;  /* 0x000000ffff060224 */ /* 0x000fc400078e000e */
[-C--:B-1----:R-:W-:Y:S01]  /*9520*/  FMUL R3, R38, R155.reuse ;  /* 0x0000009b26037220 */ /* 0x082fe20000400000 */
[--C-:B------:R-:W-:Y:S01]  /*9530*/  @P0 IMAD.MOV.U32 R7, RZ, RZ, R15.reuse ;  /* 0x000000ffff070224 */ /* 0x100fe200078e000f */
[----:B------:R-:W-:Y:S01]  /*9540*/  @P3 STG.E desc[UR36][R4.64+0x44], R33 ;  /* 0x0000442104003986 */ /* 0x000fe2000c101924 */
[----:B------:R-:W-:Y:S01]  /*9550*/  ISETP.GT.AND P3, PT, R0, 0x19, P1 ;  /* 0x000000190000780c */ /* 0x000fe20000f64270 */
[----:B------:R-:W-:Y:S01]  /*9560*/  FMUL R9, R40, R155 ;  /* 0x0000009b28097220 */ /* 0x000fe20000400000 */
[----:B------:R-:W-:Y:S01]  /*9570*/  F2FP.TF32.F32.PACK_B R3, R3 ;  /* 0x00000003ff03723e */ /* 0x000fe200024050ff */
[----:B------:R1:W-:Y:S01]  /*9580*/  @P0 STG.E desc[UR36][R6.64+0x40], R13 ;  /* 0x0000400d06000986 */ /* 0x0003e2000c101924 */
[----:B------:R-:W-:Y:S01]  /*9590*/  ISETP.GT.AND P0, PT, R0, 0x18, P2 ;  /* 0x000000180000780c */ /* 0x000fe20001704270 */
[----:B------:R-:W-:Y:S01]  /*95a0*/  FMUL R67, R67, R155 ;  /* 0x0000009b43437220 */ /* 0x000fe20000400000 */
[----:B------:R-:W-:Y:S01]  /*95b0*/  F2FP.TF32.F32.PACK_B R39, R39 ;  /* 0x00000027ff27723e */ /* 0x000fe200024050ff */
[----:B0-----:R-:W-:Y:S01]  /*95c0*/  FMUL R11, R42, R155 ;  /* 0x0000009b2a0b7220 */ /* 0x001fe20000400000 */
[----:B------:R-:W-:Y:S01]  /*95d0*/  F2FP.TF32.F32.PACK_B R9, R9 ;  /* 0x00000009ff09723e */ /* 0x000fe200024050ff */
[----:B------:R-:W-:Y:S01]  /*95e0*/  FMUL R69, R69, R155 ;  /* 0x0000009b45457220 */ /* 0x000fe20000400000 */
[----:B------:R-:W-:Y:S01]  /*95f0*/  F2FP.TF32.F32.PACK_B R41, R41 ;  /* 0x00000029ff29723e */ /* 0x000fe200024050ff */
[----:B------:R-:W-:Y:S01]  /*9600*/  FMUL R71, R71, R155 ;  /* 0x0000009b47477220 */ /* 0x000fe20000400000 */
[----:B------:R-:W-:Y:S01]  /*9610*/  F2FP.TF32.F32.PACK_B R11, R11 ;  /* 0x0000000bff0b723e */ /* 0x000fe200024050ff */
[----:B------:R-:W-:Y:S01]  /*9620*/  FMUL R73, R73, R155 ;  /* 0x0000009b49497220 */ /* 0x000fe20000400000 */
[----:B------:R-:W-:Y:S01]  /*9630*/  F2FP.TF32.F32.PACK_B R43, R43 ;  /* 0x0000002bff2b723e */ /* 0x000fe200024050ff */
[--C-:B-1----:R-:W-:Y:S01]  /*9640*/  @P4 IMAD.MOV.U32 R6, RZ, RZ, R14.reuse ;  /* 0x000000ffff064224 */ /* 0x102fe200078e000e */
[----:B------:R-:W-:Y:S01]  /*9650*/  F2FP.TF32.F32.PACK_B R45, R45 ;  /* 0x0000002dff2d723e */ /* 0x000fe200024050ff */
[--C-:B------:R-:W-:Y:S01]  /*9660*/  @P4 IMAD.MOV.U32 R7, RZ, RZ, R15.reuse ;  /* 0x000000ffff074224 */ /* 0x100fe200078e000f */
[----:B------:R-:W-:Y:S01]  /*9670*/  F2FP.TF32.F32.PACK_B R47, R47 ;  /* 0x0000002fff2f723e */ /* 0x000fe200024050ff */
[----:B------:R-:W-:Y:S01]  /*9680*/  FMUL R75, R75, R155 ;  /* 0x0000009b4b4b7220 */ /* 0x000fe20000400000 */
[----:B------:R-:W-:Y:S01]  /*9690*/  F2FP.TF32.F32.PACK_B R49, R49 ;  /* 0x00000031ff31723e */ /* 0x000fe200024050ff */
[-C--:B------:R-:W-:Y:S01]  /*96a0*/  FMUL R77, R77, R155.reuse ;  /* 0x0000009b4d4d7220 */ /* 0x080fe20000400000 */
[----:B------:R0:W-:Y:S01]  /*96b0*/  @P4 STG.E desc[UR36][R6.64+0x44], R35 ;  /* 0x0000442306004986 */ /* 0x0001e2000c101924 */
[C---:B------:R-:W-:Y:S01]  /*96c0*/  ISETP.GT.AND P4, PT, R0.reuse, 0x19, P2 ;  /* 0x000000190000780c */ /* 0x040fe20001784270 */
[----:B------:R-:W-:Y:S01]  /*96d0*/  FMUL R79, R79, R155 ;  /* 0x0000009b4f4f7220 */ /* 0x000fe20000400000 */
[----:B------:R-:W-:Y:S01]  /*96e0*/  F2FP.TF32.F32.PACK_B R51, R51 ;  /* 0x00000033ff33723e */ /* 0x000fe200024050ff */
[----:B------:R1:W-:Y:S01]  /*96f0*/  @P5 STG.E desc[UR36][R4.64+0x60], R21 ;  /* 0x0000601504005986 */ /* 0x0003e2000c101924 */
[----:B------:R-:W-:Y:S01]  /*9700*/  ISETP.GT.AND P5, PT, R0, 0x20, P1 ;  /* 0x000000200000780c */ /* 0x000fe20000fa4270 */
[----:B------:R-:W-:Y:S01]  /*9710*/  FMUL R13, R80, R155 ;  /* 0x0000009b500d7220 */ /* 0x000fe20000400000 */
[----:B------:R-:W-:Y:S01]  /*9720*/  F2FP.TF32.F32.PACK_B R53, R53 ;  /* 0x00000035ff35723e */ /* 0x000fe200024050ff */
[----:B------:R-:W-:Y:S01]  /*9730*/  @P3 STG.E desc[UR36][R4.64+0x64], R37 ;  /* 0x0000642504003986 */ /* 0x000fe2000c101924 */
[----:B------:R-:W-:Y:S01]  /*9740*/  ISETP.GT.AND P3, PT, R0, 0x21, P1 ;  /* 0x000000210000780c */ /* 0x000fe20000f64270 */
[----:B------:R-:W-:Y:S01]  /*9750*/  FMUL R81, R81, R155 ;  /* 0x0000009b51517220 */ /* 0x000fe20000400000 */
[----:B------:R-:W-:Y:S01]  /*9760*/  F2FP.TF32.F32.PACK_B R55, R55 ;  /* 0x00000037ff37723e */ /* 0x000fe200024050ff */
[----:B0-----:R-:W-:Y:S01]  /*9770*/  @P0 IMAD.MOV.U32 R6, RZ, RZ, R14 ;  /* 0x000000ffff060224 */ /* 0x001fe200078e000e */
[----:B------:R-:W-:Y:S01]  /*9780*/  F2FP.TF32.F32.PACK_B R57, R57 ;  /* 0x00000039ff39723e */ /* 0x000fe200024050ff */
[----:B------:R-:W-:Y:S01]  /*9790*/  @P0 IMAD.MOV.U32 R7, RZ, RZ, R15 ;  /* 0x000000ffff070224 */ /* 0x000fe200078e000f */
[----:B------:R-:W-:Y:S01]  /*97a0*/  F2FP.TF32.F32.PACK_B R59, R59 ;  /* 0x0000003bff3b723e */ /* 0x000fe200024050ff */
[----:B------:R-:W-:Y:S01]  /*97b0*/  FMUL R83, R83, R155 ;  /* 0x0000009b53537220 */ /* 0x000fe20000400000 */
[----:B------:R-:W-:Y:S01]  /*97c0*/  F2FP.TF32.F32.PACK_B R61, R61 ;  /* 0x0000003dff3d723e */ /* 0x000fe200024050ff */
[-C--:B-1----:R-:W-:Y:S01]  /*97d0*/  FMUL R21, R84, R155.reuse ;  /* 0x0000009b54157220 */ /* 0x082fe20000400000 */
[----:B------:R0:W-:Y:S01]  /*97e0*/  @P0 STG.E desc[UR36][R6.64+0x60], R3 ;  /* 0x0000600306000986 */ /* 0x0001e2000c101924 */
[----:B------:R-:W-:Y:S01]  /*97f0*/  ISETP.GT.AND P0, PT, R0, 0x20, P2 ;  /* 0x000000200000780c */ /* 0x000fe20001704270 */
[----:B------:R-:W-:Y:S01]  /*9800*/  FMUL R85, R85, R155 ;  /* 0x0000009b55557220 */ /* 0x000fe20000400000 */
[----:B------:R-:W-:Y:S01]  /*9810*/  F2FP.TF32.F32.PACK_B R63, R63 ;  /* 0x0000003fff3f723e */ /* 0x000fe200024050ff */
[----:B------:R-:W-:Y:S01]  /*9820*/  FMUL R87, R87, R155 ;  /* 0x0000009b57577220 */ /* 0x000fe20000400000 */
[----:B------:R-:W-:-:S02]  /*9830*/  F2FP.TF32.F32.PACK_B R65, R65 ;  /* 0x00000041ff41723e */ /* 0x000fc400024050ff */
[----:B------:R-:W-:Y:S02]  /*9840*/  F2FP.TF32.F32.PACK_B R67, R67 ;  /* 0x00000043ff43723e */ /* 0x000fe400024050ff */
[----:B------:R-:W-:Y:S02]  /*9850*/  F2FP.TF32.F32.PACK_B R69, R69 ;  /* 0x00000045ff45723e */ /* 0x000fe400024050ff */
[----:B------:R-:W-:Y:S01]  /*9860*/  F2FP.TF32.F32.PACK_B R71, R71 ;  /* 0x00000047ff47723e */ /* 0x000fe200024050ff */
[----:B0-----:R-:W-:Y:S02]  /*9870*/  @P4 IMAD.MOV.U32 R6, RZ, RZ, R14 ;  /* 0x000000ffff064224 */ /* 0x001fe400078e000e */
[----:B------:R-:W-:Y:S01]  /*9880*/  FMUL R3, R44, R155 ;  /* 0x0000009b2c037220 */ /* 0x000fe20000400000 */
[----:B------:R-:W-:Y:S01]  /*9890*/  @P4 IMAD.MOV.U32 R7, RZ, RZ, R15 ;  /* 0x000000ffff074224 */ /* 0x000fe200078e000f */
[----:B------:R-:W-:Y:S02]  /*98a0*/  F2FP.TF32.F32.PACK_B R73, R73 ;  /* 0x00000049ff49723e */ /* 0x000fe400024050ff */
[----:B------:R-:W-:-:S02]  /*98b0*/  F2FP.TF32.F32.PACK_B R75, R75 ;  /* 0x0000004bff4b723e */ /* 0x000fc400024050ff */
[----:B------:R0:W-:Y:S01]  /*98c0*/  @P4 STG.E desc[UR36][R6.64+0x64], R39 ;  /* 0x0000642706004986 */ /* 0x0001e2000c101924 */
[C---:B------:R-:W-:Y:S02]  /*98d0*/  ISETP.GT.AND P4, PT, R0.reuse, 0x21, P2 ;  /* 0x000000210000780c */ /* 0x040fe40001784270 */
[----:B------:R-:W-:Y:S01]  /*98e0*/  F2FP.TF32.F32.PACK_B R3, R3 ;  /* 0x00000003ff03723e */ /* 0x000fe200024050ff */
[----:B------:R1:W-:Y:S01]  /*98f0*/  @P5 STG.E desc[UR36][R4.64+0x80], R9 ;  /* 0x0000800904005986 */ /* 0x0003e2000c101924 */
[C---:B------:R-:W-:Y:S02]  /*9900*/  ISETP.GT.AND P5, PT, R0.reuse, 0x28, P1 ;  /* 0x000000280000780c */ /* 0x040fe40000fa4270 */
[----:B------:R-:W-:Y:S01]  /*9910*/  F2FP.TF32.F32.PACK_B R77, R77 ;  /* 0x0000004dff4d723e */ /* 0x000fe200024050ff */
[----:B------:R-:W-:Y:S01]  /*9920*/  @P3 STG.E desc[UR36][R4.64+0x84], R41 ;  /* 0x0000842904003986 */ /* 0x000fe2000c101924 */
[----:B------:R-:W-:Y:S02]  /*9930*/  ISETP.GT.AND P3, PT, R0, 0x29, P1 ;  /* 0x000000290000780c */ /* 0x000fe40000f64270 */
[----:B------:R-:W-:Y:S01]  /*9940*/  F2FP.TF32.F32.PACK_B R79, R79 ;  /* 0x0000004fff4f723e */ /* 0x000fe200024050ff */
[----:B0-----:R-:W-:Y:S01]  /*9950*/  @P0 IMAD.MOV.U32 R6, RZ, RZ, R14 ;  /* 0x000000ffff060224 */ /* 0x001fe200078e000e */
[----:B------:R-:W-:Y:S01]  /*9960*/  F2FP.TF32.F32.PACK_B R13, R13 ;  /* 0x0000000dff0d723e */ /* 0x000fe200024050ff */
[----:B------:R-:W-:Y:S01]  /*9970*/  @P0 IMAD.MOV.U32 R7, RZ, RZ, R15 ;  /* 0x000000ffff070224 */ /* 0x000fe200078e000f */
[----:B------:R-:W-:Y:S01]  /*9980*/  F2FP.TF32.F32.PACK_B R81, R81 ;  /* 0x00000051ff51723e */ /* 0x000fe200024050ff */
[----:B-1----:R-:W-:Y:S01]  /*9990*/  FMUL R9, R46, R155 ;  /* 0x0000009b2e097220 */ /* 0x002fe20000400000 */
[----:B------:R-:W-:-:S02]  /*99a0*/  F2FP.TF32.F32.PACK_B R83, R83 ;  /* 0x00000053ff53723e */ /* 0x000fc400024050ff */
[----:B------:R0:W-:Y:S01]  /*99b0*/  @P0 STG.E desc[UR36][R6.64+0x80], R11 ;  /* 0x0000800b06000986 */ /* 0x0001e2000c101924 */
[----:B------:R-:W-:Y:S02]  /*99c0*/  ISETP.GT.AND P0, PT, R0, 0x28, P2 ;  /* 0x000000280000780c */ /* 0x000fe40001704270 */
[----:B------:R-:W-:Y:S02]  /*99d0*/  F2FP.TF32.F32.PACK_B R9, R9 ;  /* 0x00000009ff09723e */ /* 0x000fe400024050ff */
[----:B------:R-:W-:Y:S02]  /*99e0*/  F2FP.TF32.F32.PACK_B R21, R21 ;  /* 0x00000015ff15723e */ /* 0x000fe400024050ff */
[----:B------:R-:W-:Y:S02]  /*99f0*/  F2FP.TF32.F32.PACK_B R85, R85 ;  /* 0x00000055ff55723e */ /* 0x000fe400024050ff */
[----:B------:R-:W-:Y:S01]  /*9a00*/  F2FP.TF32.F32.PACK_B R87, R87 ;  /* 0x00000057ff57723e */ /* 0x000fe200024050ff */
[----:B0-----:R-:W-:-:S02]  /*9a10*/  @P4 IMAD.MOV.U32 R6, RZ, RZ, R14 ;  /* 0x000000ffff064224 */ /* 0x001fc400078e000e */
[----:B------:R-:W-:Y:S01]  /*9a20*/  FMUL R11, R48, R155 ;  /* 0x0000009b300b7220 */ /* 0x000fe20000400000 */
[----:B------:R-:W-:-:S04]  /*9a30*/  @P4 IMAD.MOV.U32 R7, RZ, RZ, R15 ;  /* 0x000000ffff074224 */ /* 0x000fc800078e000f */
[----:B------:R-:W-:Y:S01]  /*9a40*/  F2FP.TF32.F32.PACK_B R11, R11 ;  /* 0x0000000bff0b723e */ /* 0x000fe200024050ff */
[----:B------:R0:W-:Y:S01]  /*9a50*/  @P4 STG.E desc[UR36][R6.64+0x84], R43 ;  /* 0x0000842b06004986 */ /* 0x0001e2000c101924 */
[----:B------:R-:W-:-:S03]  /*9a60*/  ISETP.GT.AND P4, PT, R0, 0x29, P2 ;  /* 0x000000290000780c */ /* 0x000fc60001784270 */
[----:B------:R1:W-:Y:S01]  /*9a70*/  @P5 STG.E desc[UR36][R4.64+0xa0], R3 ;  /* 0x0000a00304005986 */ /* 0x0003e2000c101924 */
[----:B------:R-:W-:-:S03]  /*9a80*/  ISETP.GT.AND P5, PT, R0, 0x30, P1 ;  /* 0x000000300000780c */ /* 0x000fc60000fa4270 */
[----:B------:R-:W-:Y:S01]  /*9a90*/  @P3 STG.E desc[UR36][R4.64+0xa4], R45 ;  /* 0x0000a42d04003986 */ /* 0x000fe2000c101924 */
[----:B------:R-:W-:Y:S01]  /*9aa0*/  ISETP.GT.AND P3, PT, R0, 0x31, P1 ;  /* 0x000000310000780c */ /* 0x000fe20000f64270 */
[----:B0-----:R-:W-:Y:S02]  /*9ab0*/  @P0 IMAD.MOV.U32 R6, RZ, RZ, R14 ;  /* 0x000000ffff060224 */ /* 0x001fe400078e000e */
[----:B------:R-:W-:Y:S02]  /*9ac0*/  @P0 IMAD.MOV.U32 R7, RZ, RZ, R15 ;  /* 0x000000ffff070224 */ /* 0x000fe400078e000f */
[----:B-1----:R-:W-:-:S03]  /*9ad0*/  FMUL R3, R50, R155 ;  /* 0x0000009b32037220 */ /* 0x002fc60000400000 */
[----:B------:R0:W-:Y:S01]  /*9ae0*/  @P0 STG.E desc[UR36][R6.64+0xa0], R9 ;  /* 0x0000a00906000986 */ /* 0x0001e2000c101924 */
[----:B------:R-:W-:Y:S02]  /*9af0*/  ISETP.GT.AND P0, PT, R0, 0x30, P2 ;  /* 0x000000300000780c */ /* 0x000fe40001704270 */
[----:B------:R-:W-:Y:S01]  /*9b00*/  F2FP.TF32.F32.PACK_B R3, R3 ;  /* 0x00000003ff03723e */ /* 0x000fe200024050ff */
[----:B0-----:R-:W-:Y:S02]  /*9b10*/  @P4 IMAD.MOV.U32 R6, RZ, RZ, R14 ;  /* 0x000000ffff064224 */ /* 0x001fe400078e000e */
        /* <DEDUP_REMOVED lines=69> */
[----:B------:R-:W-:Y:S01]  /*9f70*/  @P3 STG.E desc[UR36][R4.64+0x144], R65 ;  /* 0x0001444104003986 */ /* 0x000fe2000c101924 */
[----:B------:R-:W-:-:S03]  /*9f80*/  ISETP.GT.AND P3, PT, R0, 0x59, P1 ;  /* 0x000000590000780c */ /* 0x000fc60000f64270 */
[----:B------:R1:W-:Y:S01]  /*9f90*/  @P5 STG.E desc[UR36][R4.64+0x140], R9 ;  /* 0x0001400904005986 */ /* 0x0003e2000c101924 */
[----:B------:R-:W-:Y:S01]  /*9fa0*/  ISETP.GT.AND P5, PT, R0, 0x58, P1 ;  /* 0x000000580000780c */ /* 0x000fe20000fa4270 */
[----:B0-----:R-:W-:Y:S02]  /*9fb0*/  @P0 IMAD.MOV.U32 R6, RZ, RZ, R14 ;  /* 0x000000ffff060224 */ /* 0x001fe400078e000e */
[----:B------:R-:W-:-:S05]  /*9fc0*/  @P0 IMAD.MOV.U32 R7, RZ, RZ, R15 ;  /* 0x000000ffff070224 */ /* 0x000fca00078e000f */
[----:B------:R0:W-:Y:S01]  /*9fd0*/  @P0 STG.E desc[UR36][R6.64+0x140], R11 ;  /* 0x0001400b06000986 */ /* 0x0001e2000c101924 */
[----:B------:R-:W-:Y:S01]  /*9fe0*/  ISETP.GT.AND P0, PT, R0, 0x58, P2 ;  /* 0x000000580000780c */ /* 0x000fe20001704270 */
[----:B-1----:R-:W-:-:S05]  /*9ff0*/  FMUL R9, R70, R155 ;  /* 0x0000009b46097220 */ /* 0x002fca0000400000 */
        /* <DEDUP_REMOVED lines=50> */
[----:B------:R-:W-:-:S05]  /*a320*/  @P4 IMAD.MOV.U32 R7, RZ, RZ, R15 ;  /* 0x000000ffff074224 */ /* 0x000fca00078e000f */
[----:B------:R0:W-:Y:S01]  /*a330*/  @P4 STG.E desc[UR36][R6.64+0x1a4], R79 ;  /* 0x0001a44f06004986 */ /* 0x0001e2000c101924 */
[----:B------:R-:W-:-:S03]  /*a340*/  ISETP.GT.AND P4, PT, R0, 0x71, P2 ;  /* 0x000000710000780c */ /* 0x000fc60001784270 */
[----:B------:R-:W-:Y:S01]  /*a350*/  @P3 STG.E desc[UR36][R4.64+0x1c0], R13 ;  /* 0x0001c00d04003986 */ /* 0x000fe2000c101924 */
[C---:B------:R-:W-:Y:S02]  /*a360*/  ISETP.GT.AND P3, PT, R0.reuse, 0x78, P1 ;  /* 0x000000780000780c */ /* 0x040fe40000f64270 */
[C---:B------:R-:W-:Y:S01]  /*a370*/  ISETP.GT.AND P1, PT, R0.reuse, 0x79, P1 ;  /* 0x000000790000780c */ /* 0x040fe20000f24270 */
[----:B------:R-:W-:Y:S01]  /*a380*/  @P5 STG.E desc[UR36][R4.64+0x1c4], R81 ;  /* 0x0001c45104005986 */ /* 0x000fe2000c101924 */
[C---:B------:R-:W-:Y:S02]  /*a390*/  ISETP.GT.AND P5, PT, R0.reuse, 0x78, P2 ;  /* 0x000000780000780c */ /* 0x040fe400017a4270 */
[----:B------:R-:W-:Y:S01]  /*a3a0*/  ISETP.GT.AND P2, PT, R0, 0x79, P2 ;  /* 0x000000790000780c */ /* 0x000fe20001744270 */
[----:B0-----:R-:W-:Y:S02]  /*a3b0*/  @P0 IMAD.MOV.U32 R6, RZ, RZ, R14 ;  /* 0x000000ffff060224 */ /* 0x001fe400078e000e */
[----:B------:R-:W-:-:S05]  /*a3c0*/  @P0 IMAD.MOV.U32 R7, RZ, RZ, R15 ;  /* 0x000000ffff070224 */ /* 0x000fca00078e000f */
[----:B------:R0:W-:Y:S02]  /*a3d0*/  @P0 STG.E desc[UR36][R6.64+0x1c0], R3 ;  /* 0x0001c00306000986 */ /* 0x0001e4000c101924 */
[----:B0-----:R-:W-:Y:S02]  /*a3e0*/  @P4 IMAD.MOV.U32 R6, RZ, RZ, R14 ;  /* 0x000000ffff064224 */ /* 0x001fe400078e000e */
[----:B------:R-:W-:-:S05]  /*a3f0*/  @P4 IMAD.MOV.U32 R7, RZ, RZ, R15 ;  /* 0x000000ffff074224 */ /* 0x000fca00078e000f */
[----:B------:R-:W-:Y:S04]  /*a400*/  @P4 STG.E desc[UR36][R6.64+0x1c4], R83 ;  /* 0x0001c45306004986 */ /* 0x000fe8000c101924 */
[----:B------:R-:W-:Y:S04]  /*a410*/  @P3 STG.E desc[UR36][R4.64+0x1e0], R21 ;  /* 0x0001e01504003986 */ /* 0x000fe8000c101924 */
[----:B------:R0:W-:Y:S02]  /*a420*/  @P1 STG.E desc[UR36][R4.64+0x1e4], R85 ;  /* 0x0001e45504001986 */ /* 0x0001e4000c101924 */
[----:B0-----:R-:W-:-:S02]  /*a430*/  @P5 IMAD.MOV.U32 R4, RZ, RZ, R14 ;  /* 0x000000ffff045224 */ /* 0x001fc400078e000e */
[----:B------:R-:W-:-:S05]  /*a440*/  @P5 IMAD.MOV.U32 R5, RZ, RZ, R15 ;  /* 0x000000ffff055224 */ /* 0x000fca00078e000f */
[----:B------:R0:W-:Y:S04]  /*a450*/  @P5 STG.E desc[UR36][R4.64+0x1e0], R9 ;  /* 0x0001e00904005986 */ /* 0x0001e8000c101924 */
[----:B------:R0:W-:Y:S02]  /*a460*/  @P2 STG.E desc[UR36][R14.64+0x1e4], R87 ;  /* 0x0001e4570e002986 */ /* 0x0001e4000c101924 */
.L_x_284:
[----:B------:R-:W-:Y:S05]  /*a470*/  BSYNC B0 ;  /* 0x0000000000007941 */ /* 0x000fea0003800000 */
.L_x_32:
[----:B------:R-:W-:Y:S01]  /*a480*/  ULDC UR4, c[0x0][0xc] ;  /* 0x0000030000047ab9 */ /* 0x000fe20000000800 */
[----:B------:R-:W-:Y:S01]  /*a490*/  ULDC UR5, c[0x0][0x10] ;  /* 0x0000040000057ab9 */ /* 0x000fe20000000800 */
[----:B0-----:R-:W0:Y:S01]  /*a4a0*/  LDC R3, c[0x0][0x14] ;  /* 0x00000500ff037b82 */ /* 0x001e220000000800 */
[----:B------:R-:W-:Y:S01]  /*a4b0*/  UIMAD.WIDE.U32 UR4, UR4, UR5, URZ ;  /* 0x00000005040472a5 */ /* 0x000fe2000f8e003f */
[----:B------:R-:W-:Y:S01]  /*a4c0*/  PRMT R0, RZ, 0x7610, R0 ;  /* 0x00007610ff007816 */ /* 0x000fe20000000000 */
[----:B-----5:R-:W-:Y:S02]  /*a4d0*/  IMAD.MOV.U32 R154, RZ, RZ, -0x1 ;  /* 0xffffffffff9a7424 */ /* 0x020fe400078e00ff */
[----:B------:R-:W-:Y:S02]  /*a4e0*/  IMAD.MOV.U32 R23, RZ, RZ, -0x1 ;  /* 0xffffffffff177424 */ /* 0x000fe400078e00ff */
[----:B0-----:R-:W-:-:S04]  /*a4f0*/  IMAD.WIDE.U32 R16, R3, UR4, R16 ;  /* 0x0000000403107c25 */ /* 0x001fc8000f8e0010 */
[----:B------:R-:W-:Y:S01]  /*a500*/  IMAD R3, R3, UR5, RZ ;  /* 0x0000000503037c24 */ /* 0x000fe2000f8e02ff */
[----:B------:R-:W-:Y:S02]  /*a510*/  ULDC.64 UR4, c[0x0][0x650] ;  /* 0x0001940000047ab9 */ /* 0x000fe40000000a00 */
[----:B------:R-:W-:Y:S01]  /*a520*/  ISETP.GE.U32.AND P0, PT, R16, UR4, PT ;  /* 0x0000000410007c0c */ /* 0x000fe2000bf06070 */
[----:B------:R-:W-:-:S05]  /*a530*/  IMAD.IADD R17, R17, 0x1, R3 ;  /* 0x0000000111117824 */ /* 0x000fca00078e0203 */
[----:B------:R-:W-:-:S13]  /*a540*/  ISETP.GE.U32.AND.EX P0, PT, R17, UR5, PT, P0 ;  /* 0x0000000511007c0c */ /* 0x000fda000bf06100 */
[----:B------:R-:W-:Y:S05]  /*a550*/  @P0 BRA `(.L_x_285) ;  /* 0x0000000400640947 */ /* 0x000fea0003800000 */
[----:B------:R-:W0:Y:S01]  /*a560*/  S2R R12, SR_CTAID.X ;  /* 0x00000000000c7919 */ /* 0x000e220000002500 */
[----:B---3--:R-:W3:Y:S01]  /*a570*/  LDC.64 R10, c[0x0][0x628] ;  /* 0x00018a00ff0a7b82 */ /* 0x008ee20000000a00 */
[----:B------:R-:W-:Y:S01]  /*a580*/  ULDC UR4, c[0x0][0x150] ;  /* 0x0000540000047ab9 */ /* 0x000fe20000000800 */
[----:B------:R-:W-:Y:S01]  /*a590*/  IMAD.MOV.U32 R8, RZ, RZ, R16 ;  /* 0x000000ffff087224 */ /* 0x000fe200078e0010 */
[----:B------:R-:W0:Y:S01]  /*a5a0*/  S2R R24, SR_CTAID.Y ;  /* 0x0000000000187919 */ /* 0x000e220000002600 */
[----:B------:R-:W-:-:S04]  /*a5b0*/  IMAD.MOV.U32 R9, RZ, RZ, R17 ;  /* 0x000000ffff097224 */ /* 0x000fc800078e0011 */
[----:B------:R-:W1:Y:S08]  /*a5c0*/  LDC R21, c[0x0][0x144] ;  /* 0x00005100ff157b82 */ /* 0x000e700000000800 */
[----:B------:R-:W1:Y:S08]  /*a5d0*/  LDC R0, c[0x0][0x630] ;  /* 0x00018c00ff007b82 */ /* 0x000e700000000800 */
[----:B------:R-:W1:Y:S01]  /*a5e0*/  LDC.64 R14, c[0x0][0x620] ;  /* 0x00018800ff0e7b82 */ /* 0x000e620000000a00 */
[----:B---3--:R-:W-:-:S04]  /*a5f0*/  ISETP.NE.U32.AND P0, PT, R10, RZ, PT ;  /* 0x000000ff0a00720c */ /* 0x008fc80003f05070 */
[----:B------:R-:W-:Y:S02]  /*a600*/  ISETP.NE.AND.EX P0, PT, R11, RZ, PT, P0 ;  /* 0x000000ff0b00720c */ /* 0x000fe40003f05300 */
[----:B0-----:R-:W-:-:S05]  /*a610*/  I2FP.F32.U32 R3, R12 ;  /* 0x0000000c00037245 */ /* 0x001fca0000201000 */
[----:B------:R-:W-:-:S04]  /*a620*/  FMUL R3, R3, UR4 ;  /* 0x0000000403037c20 */ /* 0x000fc80008400000 */
[----:B------:R0:W3:Y:S02]  /*a630*/  F2I.U32.TRUNC.NTZ R20, R3 ;  /* 0x0000000300147305 */ /* 0x0000e4000020f000 */
[----:B------:R-:W-:Y:S05]  /*a640*/  @!P0 BRA `(.L_x_286) ;  /* 0x0000000000288947 */ /* 0x000fea0003800000 */
[----:B0-----:R-:W0:Y:S02]  /*a650*/  LDC R3, c[0x0][0x634] ;  /* 0x00018d00ff037b82 */ /* 0x001e240000000800 */
        /* <DEDUP_REMOVED lines=9> */
.L_x_286:
[----:B------:R-:W5:Y:S01]  /*a6f0*/  LDC.64 R30, c[0x0][0x640] ;  /* 0x00019000ff1e7b82 */ /* 0x000f620000000a00 */
[-CC-:B-1----:R-:W-:Y:S01]  /*a700*/  SHF.R.U64 R23, R8, R0.reuse, R9.reuse ;  /* 0x0000000008177219 */ /* 0x182fe20000001209 */
[----:B---3--:R-:W-:Y:S01]  /*a710*/  IMAD.MOV R20, RZ, RZ, -R20 ;  /* 0x000000ffff147224 */ /* 0x008fe200078e0a14 */
[----:B------:R-:W-:Y:S01]  /*a720*/  SHF.R.U32.HI R0, RZ, R0, R9 ;  /* 0x00000000ff007219 */ /* 0x000fe20000011609 */
[----:B------:R-:W-:Y:S01]  /*a730*/  ULDC UR4, c[0x0][0x154] ;  /* 0x0000550000047ab9 */ /* 0x000fe20000000800 */
[----:B0-----:R-:W-:Y:S01]  /*a740*/  IADD3 R3, P0, RZ, -R23, RZ ;  /* 0x80000017ff037210 */ /* 0x001fe20007f1e0ff */
[----:B------:R-:W-:Y:S02]  /*a750*/  IMAD R26, R21, R20, R12 ;  /* 0x00000014151a7224 */ /* 0x000fe400078e020c */
[----:B------:R-:W0:Y:S01]  /*a760*/  LDC R6, c[0x0][0x618] ;  /* 0x00018600ff067b82 */ /* 0x000e220000000800 */
[----:B------:R-:W-:Y:S02]  /*a770*/  IMAD.MOV.U32 R7, RZ, RZ, 0x1 ;  /* 0x00000001ff077424 */ /* 0x000fe400078e00ff */
[----:B------:R-:W-:-:S04]  /*a780*/  IMAD.X R5, RZ, RZ, ~R0, P0 ;  /* 0x000000ffff057224 */ /* 0x000fc800000e0e00 */
[-C--:B------:R-:W-:Y:S01]  /*a790*/  IMAD R0, R5, R14.reuse, RZ ;  /* 0x0000000e05007224 */ /* 0x080fe200078e02ff */
[----:B------:R-:W1:Y:S01]  /*a7a0*/  LDC R8, c[0x0][0x608] ;  /* 0x00018200ff087b82 */ /* 0x000e620000000800 */
[----:B------:R-:W-:-:S04]  /*a7b0*/  IMAD.WIDE.U32 R4, R3, R14, R16 ;  /* 0x0000000e03047225 */ /* 0x000fc800078e0010 */
[----:B------:R-:W-:Y:S01]  /*a7c0*/  IMAD R3, R3, R15, R0 ;  /* 0x0000000f03037224 */ /* 0x000fe200078e0200 */
[----:B------:R-:W-:Y:S02]  /*a7d0*/  I2FP.F32.U32 R0, R24 ;  /* 0x0000001800007245 */ /* 0x000fe40000201000 */
[----:B------:R-:W3:Y:S01]  /*a7e0*/  LDC R28, c[0x0][0x658] ;  /* 0x00019600ff1c7b82 */ /* 0x000ee20000000800 */
[----:B------:R-:W-:Y:S01]  /*a7f0*/  IMAD.IADD R3, R5, 0x1, R3 ;  /* 0x0000000105037824 */ /* 0x000fe200078e0203 */
[----:B-----5:R-:W-:Y:S01]  /*a800*/  ISETP.NE.U32.AND P0, PT, R30, RZ, PT ;  /* 0x000000ff1e00720c */ /* 0x020fe20003f05070 */
[----:B------:R-:W-:Y:S01]  /*a810*/  FMUL R0, R0, UR4 ;  /* 0x0000000400007c20 */ /* 0x000fe20008400000 */
[----:B------:R-:W-:Y:S02]  /*a820*/  IMAD.MOV.U32 R5, RZ, RZ, -0x1 ;  /* 0xffffffffff057424 */ /* 0x000fe400078e00ff */
[----:B------:R-:W-:Y:S01]  /*a830*/  ISETP.NE.AND.EX P0, PT, R31, RZ, PT, P0 ;  /* 0x000000ff1f00720c */ /* 0x000fe20003f05300 */
[----:B------:R1:W2:Y:S01]  /*a840*/  F2I.U32.TRUNC.NTZ R13, R0 ;  /* 0x00000000000d7305 */ /* 0x0002a2000020f000 */
[----:B------:R-:W2:Y:S01]  /*a850*/  LDC R15, c[0x0][0x148] ;  /* 0x00005200ff0f7b82 */ /* 0x000ea20000000800 */
[----:B0-----:R-:W-:-:S02]  /*a860*/  SHF.R.U64 R12, R4, R6, R3 ;  /* 0x00000006040c7219 */ /* 0x001fc40000001203 */
[----:B------:R-:W-:-:S05]  /*a870*/  SHF.R.U32.HI R3, RZ, R6, R3 ;  /* 0x00000006ff037219 */ /* 0x000fca0000011603 */
[----:B------:R-:W0:Y:S01]  /*a880*/  LDC R20, c[0x0][0x600] ;  /* 0x00018000ff147b82 */ /* 0x000e220000000800 */
[-CC-:B-1----:R-:W-:Y:S02]  /*a890*/  SHF.R.U64 R10, R12, R8.reuse, R3.reuse ;  /* 0x000000080c0a7219 */ /* 0x182fe40000001203 */
[----:B------:R-:W-:-:S05]  /*a8a0*/  SHF.R.U32.HI R3, RZ, R8, R3 ;  /* 0x00000008ff037219 */ /* 0x000fca0000011603 */
[----:B------:R-:W1:Y:S01]  /*a8b0*/  LDC R21, c[0x0][0x648] ;  /* 0x00019200ff157b82 */ /* 0x000e620000000800 */
[-C--:B---3--:R-:W-:Y:S02]  /*a8c0*/  SHF.L.U32 R4, R5, R28.reuse, RZ ;  /* 0x0000001c05047219 */ /* 0x088fe400000006ff */
[-CC-:B------:R-:W-:Y:S02]  /*a8d0*/  SHF.R.U64 R14, R10, R28.reuse, R3.reuse ;  /* 0x0000001c0a0e7219 */ /* 0x180fe40000001203 */
[----:B------:R-:W-:Y:S02]  /*a8e0*/  SHF.R.U32.HI R5, RZ, R28, R3 ;  /* 0x0000001cff057219 */ /* 0x000fe40000011603 */
[----:B------:R-:W-:Y:S01]  /*a8f0*/  LOP3.LUT R153, RZ, R4, RZ, 0x33, !PT ;  /* 0x00000004ff997212 */ /* 0x000fe200078e33ff */
[----:B------:R-:W3:Y:S01]  /*a900*/  LDC R25, c[0x0][0x638] ;  /* 0x00018e00ff197b82 */ /* 0x000ee20000000800 */
[----:B------:R-:W-:Y:S01]  /*a910*/  SHF.L.U32 R28, R7, R28, RZ ;  /* 0x0000001c071c7219 */ /* 0x000fe200000006ff */
[----:B------:R-:W-:-:S06]  /*a920*/  IMAD.MOV.U32 R4, RZ, RZ, R14 ;  /* 0x000000ffff047224 */ /* 0x000fcc00078e000e */
[----:B------:R-:W0:Y:S01]  /*a930*/  LDC R27, c[0x0][0x610] ;  /* 0x00018400ff1b7b82 */ /* 0x000e220000000800 */
[----:B------:R-:W-:Y:S05]  /*a940*/  @!P0 BRA `(.L_x_287) ;  /* 0x0000000000288947 */ /* 0x000fea0003800000 */
[----:B------:R-:W5:Y:S02]  /*a950*/  LDC R3, c[0x0][0x64c] ;  /* 0x00019300ff037b82 */ /* 0x000f640000000800 */
[----:B-----5:R-:W-:-:S05]  /*a960*/  IADD3 R3, P0, R14, R3, RZ ;  /* 0x000000030e037210 */ /* 0x020fca0007f1e0ff */
        /* <DEDUP_REMOVED lines=8> */
.L_x_287:
[----:B------:R-:W-:Y:S01]  /*a9f0*/  ISETP.NE.AND P0, PT, R2, 0x1, PT ;  /* 0x000000010200780c */ /* 0x000fe20003f05270 */
[----:B--2---:R-:W-:Y:S01]  /*aa00*/  IMAD.MOV R13, RZ, RZ, -R13 ;  /* 0x000000ffff0d7224 */ /* 0x004fe200078e0a0d */
[----:B-1----:R-:W-:Y:S01]  /*aa10*/  SHF.R.U64 R0, R4, R21, R5 ;  /* 0x0000001504007219 */ /* 0x002fe20000001205 */
[----:B0-----:R-:W-:Y:S01]  /*aa20*/  VIADD R5, R20, 0xffffffff ;  /* 0xffffffff14057836 */ /* 0x001fe20000000000 */
[----:B------:R-:W-:-:S03]  /*aa30*/  LOP3.LUT R153, R10, R153, RZ, 0xc0, !PT ;  /* 0x000000990a997212 */ /* 0x000fc600078ec0ff */
[----:B------:R-:W-:Y:S01]  /*aa40*/  IMAD.MOV R3, RZ, RZ, -R0 ;  /* 0x000000ffff037224 */ /* 0x000fe200078e0a00 */
[----:B------:R-:W-:Y:S01]  /*aa50*/  LOP3.LUT R5, R12, R5, RZ, 0xc0, !PT ;  /* 0x000000050c057212 */ /* 0x000fe200078ec0ff */
[----:B------:R-:W-:Y:S02]  /*aa60*/  IMAD R153, R28, R0, R153 ;  /* 0x000000001c997224 */ /* 0x000fe400078e0299 */
[----:B---3--:R-:W-:Y:S02]  /*aa70*/  IMAD R0, R3, R25, R14 ;  /* 0x0000001903007224 */ /* 0x008fe400078e020e */
[----:B------:R-:W-:Y:S02]  /*aa80*/  @P0 IMAD R26, R15, R13, R24 ;  /* 0x0000000d0f1a0224 */ /* 0x000fe400078e0218 */
[----:B------:R-:W-:Y:S02]  /*aa90*/  IMAD R4, R0, R20, R5 ;  /* 0x0000001400047224 */ /* 0x000fe400078e0205 */
[----:B------:R-:W-:-:S02]  /*aaa0*/  IMAD R153, R153, R27, R26 ;  /* 0x0000001b99997224 */ /* 0x000fc400078e021a */
[----:B------:R-:W-:-:S03]  /*aab0*/  IMAD.MOV.U32 R3, RZ, RZ, 0x1 ;  /* 0x00000001ff037424 */ /* 0x000fc600078e00ff */
[----:B------:R-:W-:Y:S02]  /*aac0*/  SEL R154, R4, R153, !P0 ;  /* 0x00000099049a7207 */ /* 0x000fe40004000000 */
[----:B------:R-:W-:Y:S02]  /*aad0*/  PRMT R0, R3, 0x7610, R0 ;  /* 0x0000761003007816 */ /* 0x000fe40000000000 */
[----:B------:R-:W-:-:S07]  /*aae0*/  SEL R153, R153, R4, !P0 ;  /* 0x0000000499997207 */ /* 0x000fce0004000000 */
.L_x_285:
[----:B------:R-:W-:-:S13]  /*aaf0*/  LOP3.LUT P0, RZ, R0, 0xff, RZ, 0xc0, !PT ;  /* 0x000000ff00ff7812 */ /* 0x000fda000780c0ff */
[----:B------:R-:W-:Y:S05]  /*ab00*/  @P0 BRA `(.L_x_288) ;  /* 0xffffff6400c40947 */ /* 0x000fea000383ffff */
[----:B------:R-:W-:Y:S05]  /*ab10*/  EXIT ;  /* 0x000000000000794d */ /* 0x000fea0003800000 */
.L_x_7:
        /* <DEDUP_REMOVED lines=26> */
.L_x_290:
[----:B------:R-:W0:Y:S01]  /*acc0*/  LDC.64 R28, c[0x0][0x640] ;  /* 0x00019000ff1c7b82 */ /* 0x000e220000000a00 */
[-CC-:B------:R-:W-:Y:S01]  /*acd0*/  SHF.R.U64 R22, R12, R6.reuse, R13.reuse ;  /* 0x000000060c167219 */ /* 0x180fe2000000120d */
[----:B------:R-:W-:Y:S01]  /*ace0*/  IMAD.MOV.U32 R30, RZ, RZ, 0x1 ;  /* 0x00000001ff1e7424 */ /* 0x000fe200078e00ff */
[----:B------:R-:W-:Y:S02]  /*acf0*/  SHF.R.U32.HI R6, RZ, R6, R13 ;  /* 0x00000006ff067219 */ /* 0x000fe4000001160d */
        /* <DEDUP_REMOVED lines=8> */
[----:B------:R-:W-:Y:S01]  /*ad80*/  IMAD.IADD R9, R9, 0x1, R11 ;  /* 0x0000000109097824 */ /* 0x000fe200078e020b */
[----:B0-----:R-:W-:-:S04]  /*ad90*/  ISETP.NE.U32.AND P0, PT, R28, RZ, PT ;  /* 0x000000ff1c00720c */ /* 0x001fc80003f05070 */
[----:B------:R-:W-:Y:S02]  /*ada0*/  ISETP.NE.AND.EX P0, PT, R29, RZ, PT, P0 ;  /* 0x000000ff1d00720c */ /* 0x000fe40003f05300 */
[----:B------:R-:W0:Y:S01]  /*adb0*/  LDC R20, c[0x0][0x600] ;  /* 0x00018000ff147b82 */ /* 0x000e220000000800 */
[-CC-:B-1----:R-:W-:Y:S01]  /*adc0*/  SHF.R.U64 R14, R8, R10.reuse, R9.reuse ;  /* 0x0000000a080e7219 */ /* 0x182fe20000001209 */
[----:B------:R-:W-:Y:S01]  /*add0*/  IMAD.MOV.U32 R8, RZ, RZ, -0x1 ;  /* 0xffffffffff087424 */ /* 0x000fe200078e00ff */
[----:B------:R-:W-:-:S05]  /*ade0*/  SHF.R.U32.HI R9, RZ, R10, R9 ;  /* 0x0000000aff097219 */ /* 0x000fca0000011609 */
[----:B------:R-:W1:Y:S01]  /*adf0*/  LDC R24, c[0x0][0x648] ;  /* 0x00019200ff187b82 */ /* 0x000e620000000800 */
[-CC-:B--2---:R-:W-:Y:S02]  /*ae00*/  SHF.R.U64 R23, R14, R12.reuse, R9.reuse ;  /* 0x0000000c0e177219 */ /* 0x184fe40000001209 */
[----:B------:R-:W-:-:S05]  /*ae10*/  SHF.R.U32.HI R6, RZ, R12, R9 ;  /* 0x0000000cff067219 */ /* 0x000fca0000011609 */
[----:B------:R-:W2:Y:S01]  /*ae20*/  LDC R26, c[0x0][0x638] ;  /* 0x00018e00ff1a7b82 */ /* 0x000ea20000000800 */
[-C--:B---3--:R-:W-:Y:S02]  /*ae30*/  SHF.L.U32 R8, R8, R27.reuse, RZ ;  /* 0x0000001b08087219 */ /* 0x088fe400000006ff */
[-CC-:B------:R-:W-:Y:S02]  /*ae40*/  SHF.R.U64 R25, R23, R27.reuse, R6.reuse ;  /* 0x0000001b17197219 */ /* 0x180fe40000001206 */
[----:B------:R-:W-:Y:S02]  /*ae50*/  LOP3.LUT R32, RZ, R8, RZ, 0x33, !PT ;  /* 0x00000008ff207212 */ /* 0x000fe400078e33ff */
[----:B------:R-:W-:Y:S01]  /*ae60*/  SHF.R.U32.HI R9, RZ, R27, R6 ;  /* 0x0000001bff097219 */ /* 0x000fe20000011606 */
[----:B------:R-:W3:Y:S01]  /*ae70*/  LDC R31, c[0x0][0x610] ;  /* 0x00018400ff1f7b82 */ /* 0x000ee20000000800 */
[----:B------:R-:W-:Y:S01]  /*ae80*/  IMAD.MOV.U32 R8, RZ, RZ, R25 ;  /* 0x000000ffff087224 */ /* 0x000fe200078e0019 */
[----:B------:R-:W-:Y:S06]  /*ae90*/  @!P0 BRA `(.L_x_291) ;  /* 0x0000000000288947 */ /* 0x000fec0003800000 */
        /* <DEDUP_REMOVED lines=10> */
.L_x_291:
[----:B------:R-:W-:Y:S01]  /*af40*/  ISETP.NE.AND P0, PT, R2, 0x1, PT ;  /* 0x000000010200780c */ /* 0x000fe20003f05270 */
[----:B------:R-:W-:Y:S01]  /*af50*/  IMAD.MOV.U32 R13, RZ, RZ, R22 ;  /* 0x000000ffff0d7224 */ /* 0x000fe200078e0016 */
[----:B-1----:R-:W-:Y:S01]  /*af60*/  SHF.R.U64 R6, R8, R24, R9 ;  /* 0x0000001808067219 */ /* 0x002fe20000001209 */
[----:B0-----:R-:W-:Y:S01]  /*af70*/  VIADD R9, R20, 0xffffffff ;  /* 0xffffffff14097836 */ /* 0x001fe20000000000 */
[----:B------:R-:W-:Y:S02]  /*af80*/  SHF.L.U32 R30, R30, R27, RZ ;  /* 0x0000001b1e1e7219 */ /* 0x000fe400000006ff */
[----:B------:R-:W-:Y:S01]  /*af90*/  LOP3.LUT R5, R23, R32, RZ, 0xc0, !PT ;  /* 0x0000002017057212 */ /* 0x000fe200078ec0ff */
[----:B------:R-:W-:-:S04]  /*afa0*/  IMAD.MOV R8, RZ, RZ, -R6 ;  /* 0x000000ffff087224 */ /* 0x000fc800078e0a06 */
[----:B------:R-:W-:Y:S01]  /*afb0*/  IMAD R6, R30, R6, R5 ;  /* 0x000000061e067224 */ /* 0x000fe200078e0205 */
[----:B------:R-:W-:Y:S01]  /*afc0*/  LOP3.LUT R5, R14, R9, RZ, 0xc0, !PT ;  /* 0x000000090e057212 */ /* 0x000fe200078ec0ff */
[----:B------:R-:W-:Y:S02]  /*afd0*/  @P0 IMAD R3, R7, R21, R4 ;  /* 0x0000001507030224 */ /* 0x000fe400078e0204 */
[----:B--2---:R-:W-:Y:S02]  /*afe0*/  IMAD R4, R8, R26, R25 ;  /* 0x0000001a08047224 */ /* 0x004fe400078e0219 */
[----:B---3--:R-:W-:Y:S02]  /*aff0*/  IMAD R3, R6, R31, R3 ;  /* 0x0000001f06037224 */ /* 0x008fe400078e0203 */
[----:B------:R-:W-:Y:S02]  /*b000*/  IMAD R4, R4, R20, R5 ;  /* 0x0000001404047224 */ /* 0x000fe400078e0205 */
[----:B------:R-:W-:-:S03]  /*b010*/  IMAD.MOV.U32 R6, RZ, RZ, 0x1 ;  /* 0x00000001ff067424 */ /* 0x000fc600078e00ff */
[----:B------:R-:W-:Y:S02]  /*b020*/  SEL R20, R4, R3, !P0 ;  /* 0x0000000304147207 */ /* 0x000fe40004000000 */
[----:B------:R-:W-:-:S07]  /*b030*/  SEL R12, R3, R4, !P0 ;  /* 0x00000004030c7207 */ /* 0x000fce0004000000 */
.L_x_289:
[----:B------:R-:W-:-:S08]  /*b040*/  NOP ;  /* 0x0000000000007918 */ /* 0x000fd00000000000 */
[----:B------:R-:W0:-:S00]  /*b050*/  USETMAXREG.DEALLOC.CTAPOOL 0x28 ;  /* 0x00000028000079c8 */ /* 0x000e0000080e0500 */
[----:B0-----:R-:W-:-:S13]  /*b060*/  ISETP.NE.AND P0, PT, R0, RZ, PT ;  /* 0x000000ff0000720c */ /* 0x001fda0003f05270 */
[----:B------:R-:W-:Y:S05]  /*b070*/  @P0 EXIT ;  /* 0x000000000000094d */ /* 0x000fea0003800000 */
[----:B------:R-:W-:Y:S01]  /*b080*/  LOP3.LUT P0, RZ, R6, 0xff, RZ, 0xc0, !PT ;  /* 0x000000ff06ff7812 */ /* 0x000fe2000780c0ff */
[----:B------:R-:W-:Y:S02]  /*b090*/  IMAD.MOV.U32 R10, RZ, RZ, 0x1 ;  /* 0x00000001ff0a7424 */ /* 0x000fe400078e00ff */
[----:B------:R-:W-:-:S10]  /*b0a0*/  IMAD.MOV.U32 R9, RZ, RZ, RZ ;  /* 0x000000ffff097224 */ /* 0x000fd400078e00ff */
[----:B------:R-:W-:Y:S05]  /*b0b0*/  @!P0 BRA `(.L_x_292) ;  /* 0x0000000c00988947 */ /* 0x000fea0003800000 */
[----:B------:R-:W0:Y:S01]  /*b0c0*/  LDC R0, c[0x0][0x28c] ;  /* 0x0000a300ff007b82 */ /* 0x000e220000000800 */
[----:B------:R-:W-:Y:S01]  /*b0d0*/  ULDC UR5, c[0x0][0x658] ;  /* 0x0001960000057ab9 */ /* 0x000fe20000000800 */
[----:B------:R-:W-:Y:S01]  /*b0e0*/  UMOV UR11, 0xffffffff ;  /* 0xffffffff000b7882 */ /* 0x000fe20000000000 */
[----:B------:R-:W-:Y:S01]  /*b0f0*/  UMOV UR17, 0x1 ;  /* 0x0000000100117882 */ /* 0x000fe20000000000 */
[----:B------:R-:W-:Y:S01]  /*b100*/  USHF.L.U32 UR11, UR11, UR5, URZ ;  /* 0x000000050b0b7299 */ /* 0x000fe2000800063f */
[----:B------:R-:W-:Y:S01]  /*b110*/  BSSY B0, `(.L_x_292) ;  /* 0x00000e0000007945 */ /* 0x000fe20003800000 */
[----:B------:R-:W-:Y:S01]  /*b120*/  ULDC UR9, c[0x0][0xc] ;  /* 0x0000030000097ab9 */ /* 0x000fe20000000800 */
[----:B------:R-:W-:Y:S01]  /*b130*/  ULDC UR16, c[0x0][0x10] ;  /* 0x0000040000107ab9 */ /* 0x000fe20000000800 */
[----:B------:R-:W1:Y:S01]  /*b140*/  S2UR UR8, SR_CgaCtaId ;  /* 0x00000000000879c3 */ /* 0x000e620000008800 */
[----:B------:R-:W-:Y:S01]  /*b150*/  ULOP3.LUT UR13, URZ, UR11, URZ, 0x33, !UPT ;  /* 0x0000000b3f0d7292 */ /* 0x000fe2000f8e333f */
[----:B------:R-:W-:Y:S01]  /*b160*/  LOP3.LUT R11, R19, 0x2, RZ, 0xfc, !PT ;  /* 0x00000002130b7812 */ /* 0x000fe200078efcff */
[----:B------:R-:W-:Y:S01]  /*b170*/  IMAD.MOV.U32 R10, RZ, RZ, 0x1 ;  /* 0x00000001ff0a7424 */ /* 0x000fe200078e00ff */
[----:B------:R-:W-:Y:S01]  /*b180*/  ULDC UR4, c[0x0][0x600] ;  /* 0x0001800000047ab9 */ /* 0x000fe20000000800 */
[----:B------:R-:W-:Y:S01]  /*b190*/  IMAD.MOV.U32 R9, RZ, RZ, RZ ;  /* 0x000000ffff097224 */ /* 0x000fe200078e00ff */
[----:B------:R-:W-:Y:S01]  /*b1a0*/  UMOV UR19, 0x1111 ;  /* 0x0000111100137882 */ /* 0x000fe20000000000 */
[----:B------:R-:W-:-:S02]  /*b1b0*/  UIADD3 UR4, UR4, -0x1, URZ ;  /* 0xffffffff04047890 */ /* 0x000fc4000fffe03f */
[----:B------:R-:W-:Y:S01]  /*b1c0*/  USHF.L.U32 UR5, UR17, UR5, URZ ;  /* 0x0000000511057299 */ /* 0x000fe2000800063f */
[----:B------:R-:W-:Y:S01]  /*b1d0*/  ULDC.64 UR28, c[0x0][0x198] ;  /* 0x00006600001c7ab9 */ /* 0x000fe20000000a00 */
[----:B0-----:R-:W-:-:S05]  /*b1e0*/  VIADD R0, R0, 0x1f ;  /* 0x0000001f00007836 */ /* 0x001fca0000000000 */
[----:B------:R-:W-:Y:S01]  /*b1f0*/  SHF.R.S32.HI R3, RZ, 0x1f, R0 ;  /* 0x0000001fff037819 */ /* 0x000fe20000011400 */
[----:B-1----:R-:W-:-:S03]  /*b200*/  USHF.R.U32.HI UR27, URZ, 0x2, UR8 ;  /* 0x000000023f1b7899 */ /* 0x002fc60008011608 */
[----:B------:R-:W-:Y:S01]  /*b210*/  LEA.HI R3, R3, R0, RZ, 0x5 ;  /* 0x0000000003037211 */ /* 0x000fe200078f28ff */
[----:B------:R-:W-:Y:S01]  /*b220*/  ULOP3.LUT UR10, UR8, 0x3, URZ, 0xc0, !UPT ;  /* 0x00000003080a7892 */ /* 0x000fe2000f8ec03f */
[----:B------:R-:W-:Y:S01]  /*b230*/  IMAD.MOV.U32 R0, RZ, RZ, 0x1 ;  /* 0x00000001ff007424 */ /* 0x000fe200078e00ff */
[----:B------:R-:W-:Y:S01]  /*b240*/  USHF.L.U32 UR6, UR8, 0x5, URZ ;  /* 0x0000000508067899 */ /* 0x000fe2000800063f */
[--C-:B------:R-:W-:Y:S01]  /*b250*/  SHF.R.S32.HI R8, RZ, 0x5, R3.reuse ;  /* 0x00000005ff087819 */ /* 0x100fe20000011403 */
[----:B------:R-:W-:Y:S02]  /*b260*/  USHF.L.U32 UR7, UR8, 0xa, URZ ;  /* 0x0000000a08077899 */ /* 0x000fe4000800063f */
[----:B------:R-:W-:Y:S01]  /*b270*/  ULOP3.LUT UR8, UR8, 0xfffffffc, URZ, 0xc0, !UPT ;  /* 0xfffffffc08087892 */ /* 0x000fe2000f8ec03f */
[----:B------:R-:W-:Y:S01]  /*b280*/  PRMT R3, R0, 0x7610, R3 ;  /* 0x0000761000037816 */ /* 0x000fe20000000003 */
[----:B------:R-:W-:Y:S01]  /*b290*/  UISETP.GT.U32.AND UP0, UPT, UR10, 0xffff, UPT ;  /* 0x0000ffff0a00788c */ /* 0x000fe2000bf04070 */
[----:B------:R-:W-:Y:S01]  /*b2a0*/  VIADD R0, R8, 0x1 ;  /* 0x0000000108007836 */ /* 0x000fe20000000000 */
[----:B------:R-:W-:-:S02]  /*b2b0*/  ULOP3.LUT UR12, UR8, 0x1, URZ, 0xfc, !UPT ;  /* 0x00000001080c7892 */ /* 0x000fc4000f8efc3f */
[----:B------:R-:W-:Y:S02]  /*b2c0*/  ULOP3.LUT UR14, UR8, 0x2, URZ, 0xfc, !UPT ;  /* 0x00000002080e7892 */ /* 0x000fe4000f8efc3f */
[----:B------:R-:W-:Y:S02]  /*b2d0*/  USHF.L.U32 UR11, UR17, UR8, URZ ;  /* 0x00000008110b7299 */ /* 0x000fe4000800063f */
[----:B------:R-:W-:Y:S02]  /*b2e0*/  ULOP3.LUT UR15, UR8, 0x3, URZ, 0xfc, !UPT ;  /* 0x00000003080f7892 */ /* 0x000fe4000f8efc3f */
[----:B------:R-:W-:Y:S02]  /*b2f0*/  UIMAD.WIDE.U32 UR8, UR9, UR16, URZ ;  /* 0x00000010090872a5 */ /* 0x000fe4000f8e003f */
[----:B------:R-:W-:Y:S02]  /*b300*/  USHF.L.U32 UR12, UR17, UR12, URZ ;  /* 0x0000000c110c7299 */ /* 0x000fe4000800063f */
[----:B------:R-:W-:-:S02]  /*b310*/  USHF.L.U32 UR14, UR17, UR14, URZ ;  /* 0x0000000e110e7299 */ /* 0x000fc4000800063f */
[----:B------:R-:W-:Y:S01]  /*b320*/  USEL UR10, UR10, 0xffff, !UP0 ;  /* 0x0000ffff0a0a7887 */ /* 0x000fe2000c000000 */
[----:B------:R-:W-:Y:S01]  /*b330*/  ULDC UR16, c[0x0][0x14] ;  /* 0x0000050000107ab9 */ /* 0x000fe20000000800 */
[----:B------:R-:W-:Y:S02]  /*b340*/  USHF.L.U32 UR15, UR17, UR15, URZ ;  /* 0x0000000f110f7299 */ /* 0x000fe4000800063f */
[----:B------:R-:W-:Y:S02]  /*b350*/  UIMAD.WIDE.U32 UR22, UR8, UR16, URZ ;  /* 0x00000010081672a5 */ /* 0x000fe4000f8e003f */
[----:B------:R-:W-:Y:S02]  /*b360*/  UIMAD UR21, UR9, UR16, URZ ;  /* 0x00000010091572a4 */ /* 0x000fe4000f8e023f */
[----:B------:R-:W-:Y:S02]  /*b370*/  ULOP3.LUT UR11, UR14, UR11, UR12, 0xfe, !UPT ;  /* 0x0000000b0e0b7292 */ /* 0x000fe4000f8efe0c */
[----:B------:R-:W-:-:S02]  /*b380*/  ULOP3.LUT UR10, UR10, 0xffff, URZ, 0xc0, !UPT ;  /* 0x0000ffff0a0a7892 */ /* 0x000fc4000f8ec03f */
[----:B------:R-:W-:Y:S02]  /*b390*/  ULOP3.LUT UR6, UR6, 0x60, URZ, 0xc0, !UPT ;  /* 0x0000006006067892 */ /* 0x000fe4000f8ec03f */
[----:B------:R-:W-:Y:S02]  /*b3a0*/  ULOP3.LUT UR7, UR7, 0xc00, URZ, 0xc0, !UPT ;  /* 0x00000c0007077892 */ /* 0x000fe4000f8ec03f */
[----:B------:R-:W-:Y:S02]  /*b3b0*/  UIADD3 UR21, UR23, UR21, URZ ;  /* 0x0000001517157290 */ /* 0x000fe4000fffe03f */
[----:B------:R-:W-:Y:S02]  /*b3c0*/  ULOP3.LUT UR18, UR11, UR15, URZ, 0xfc, !UPT ;  /* 0x0000000f0b127292 */ /* 0x000fe4000f8efc3f */
[----:B------:R-:W-:-:S12]  /*b3d0*/  USHF.L.U32 UR19, UR19, UR10, URZ ;  /* 0x0000000a13137299 */ /* 0x000fd8000800063f */
.L_x_303:
[----:B------:R-:W-:-:S03]  /*b3e0*/  UMOV UR8, 0xffffffff ;  /* 0xffffffff00087882 */ /* 0x000fc60000000000 */
[----:B------:R-:W-:Y:S05]  /*b3f0*/  BRA.DIV UR8, `(.L_x_293) ;  /* 0x0000000e08b07947 */ /* 0x000fea000b800000 */
[----:B------:R-:W-:-:S13]  /*b400*/  ELECT P6, URZ, PT ;  /* 0x00000000003f782f */ /* 0x000fda00038c0000 */
.L_x_314:
[----:B------:R-:W0:Y:S01]  /*b410*/  LDC R4, c[0x0][0x28c] ;  /* 0x0000a300ff047b82 */ /* 0x000e220000000800 */
[----:B------:R-:W-:Y:S01]  /*b420*/  BSSY B1, `(.L_x_294) ;  /* 0x000003c000017945 */ /* 0x000fe20003800000 */
[----:B0-----:R-:W-:-:S13]  /*b430*/  ISETP.LT.OR P6, PT, R4, 0x1, !P6 ;  /* 0x000000010400780c */ /* 0x001fda00077c1670 */
[----:B------:R-:W-:Y:S05]  /*b440*/  @P6 BRA `(.L_x_295) ;  /* 0x0000000000e46947 */ /* 0x000fea0003800000 */
[----:B------:R-:W-:Y:S01]  /*b450*/  LEA R12, R12, UR27, 0x2 ;  /* 0x0000001b0c0c7c11 */ /* 0x000fe2000f8e10ff */
[----:B------:R-:W-:Y:S01]  /*b460*/  IMAD.MOV.U32 R15, RZ, RZ, RZ ;  /* 0x000000ffff0f7224 */ /* 0x000fe200078e00ff */
[----:B------:R-:W-:Y:S01]  /*b470*/  LEA R20, R20, UR6, 0x7 ;  /* 0x0000000614147c11 */ /* 0x000fe2000f8e38ff */
[----:B------:R-:W-:Y:S02]  /*b480*/  IMAD.MOV.U32 R4, RZ, RZ, R0 ;  /* 0x000000ffff047224 */ /* 0x000fe400078e0000 */
[----:B------:R-:W-:Y:S02]  /*b490*/  IMAD.MOV.U32 R5, RZ, RZ, R10 ;  /* 0x000000ffff057224 */ /* 0x000fe400078e000a */
[----:B------:R-:W-:Y:S02]  /*b4a0*/  IMAD.MOV.U32 R6, RZ, RZ, R9 ;  /* 0x000000ffff067224 */ /* 0x000fe400078e0009 */
[----:B------:R-:W-:-:S07]  /*b4b0*/  IMAD.SHL.U32 R14, R12, 0x40, RZ ;  /* 0x000000400c0e7824 */ /* 0x000fce00078e00ff */
.L_x_298:
[----:B------:R-:W0:Y:S01]  /*b4c0*/  S2R R12, SR_CgaCtaId ;  /* 0x00000000000c7919 */ /* 0x000e220000008800 */
[----:B------:R-:W-:Y:S02]  /*b4d0*/  MOV R7, 0x400 ;  /* 0x0000040000077802 */ /* 0x000fe40000000f00 */
[----:B------:R-:W-:Y:S02]  /*b4e0*/  LOP3.LUT P1, RZ, R18, 0x7f, RZ, 0xc0, !PT ;  /* 0x0000007f12ff7812 */ /* 0x000fe4000782c0ff */
[----:B0-----:R-:W-:Y:S02]  /*b4f0*/  LEA R24, R12, R7, 0x18 ;  /* 0x000000070c187211 */ /* 0x001fe400078ec0ff */
[----:B------:R-:W-:-:S09]  /*b500*/  SHF.L.U32 R7, R5, 0x1f, RZ ;  /* 0x0000001f05077819 */ /* 0x000fd200000006ff */
[----:B------:R-:W0:Y:S01]  /*b510*/  @!P1 LDC R12, c[0x0][0x500] ;  /* 0x00014000ff0c9b82 */ /* 0x000e220000000800 */
[----:B------:R-:W-:-:S04]  /*b520*/  IMAD R22, R6, 0x8, R24 ;  /* 0x0000000806167824 */ /* 0x000fc800078e0218 */
[----:B------:R-:W1:Y:S02]  /*b530*/  SYNCS.PHASECHK.TRANS64.TRYWAIT P0, [R22+URZ+0x20], R7 ;  /* 0x00002007160075a7 */ /* 0x000e64000800017f */
[----:B-1----:R-:W-:Y:S05]  /*b540*/  @!P0 BRA `(.L_x_296) ;  /* 0x0000000c007c8947 */ /* 0x002fea0003800000 */
.L_x_315:
[----:B-1----:R-:W-:Y:S01]  /*b550*/  PRMT R7, R11, 0x9910, RZ ;  /* 0x000099100b077816 */ /* 0x002fe200000000ff */
[----:B0-----:R0:W-:Y:S03]  /*b560*/  @!P1 SYNCS.ARRIVE.TRANS64 RZ, [R22+URZ], R12 ;  /* 0x0000000c16ff99a7 */ /* 0x0011e6000800003f */
[----:B------:R-:W-:-:S13]  /*b570*/  ISETP.NE.AND P0, PT, R7, 0x2, PT ;  /* 0x000000020700780c */ /* 0x000fda0003f05270 */
[----:B0-----:R-:W-:Y:S05]  /*b580*/  @P0 BRA `(.L_x_297) ;  /* 0x0000000000040947 */ /* 0x001fea0003800000 */
[----:B------:R-:W-:Y:S01]  /*b590*/  BPT.TRAP 0x1 ;  /* 0x000000040000795c */ /* 0x000fe20000300000 */
.L_x_297:
[----:B------:R-:W-:Y:S01]  /*b5a0*/  LEA R7, R6, UR27, 0x2 ;  /* 0x0000001b06077c11 */ /* 0x000fe2000f8e10ff */
[----:B------:R-:W-:Y:S01]  /*b5b0*/  VIADD R4, R4, 0xffffffff ;  /* 0xffffffff04047836 */ /* 0x000fe20000000000 */
[----:B------:R-:W-:Y:S01]  /*b5c0*/  R2UR UR25, R14 ;  /* 0x000000000e1972ca */ /* 0x000fe200000e0000 */
[----:B------:R-:W-:Y:S01]  /*b5d0*/  UIADD3 UR14, UP0, UR28, 0xf0, URZ ;  /* 0x000000f01c0e7890 */ /* 0x000fe2000ff1e03f */
[----:B------:R-:W-:Y:S01]  /*b5e0*/  R2UR UR9, R22 ;  /* 0x00000000160972ca */ /* 0x000fe200000e0000 */
[----:B------:R-:W-:Y:S01]  /*b5f0*/  IMAD.SHL.U32 R7, R7, 0x800, RZ ;  /* 0x0000080007077824 */ /* 0x000fe200078e00ff */
[----:B------:R-:W-:Y:S01]  /*b600*/  R2UR UR10, R15 ;  /* 0x000000000f0a72ca */ /* 0x000fe200000e0000 */
[----:B------:R-:W-:Y:S01]  /*b610*/  UIADD3 UR32, UP1, UR28, 0x1f0, URZ ;  /* 0x000001f01c207890 */ /* 0x000fe2000ff3e03f */
[----:B------:R-:W-:Y:S01]  /*b620*/  R2UR UR12, R13 ;  /* 0x000000000d0c72ca */ /* 0x000fe200000e0000 */
[--C-:B------:R-:W-:Y:S01]  /*b630*/  IMAD R12, R7, 0x4, R24.reuse ;  /* 0x00000004070c7824 */ /* 0x100fe200078e0218 */
[----:B------:R-:W-:Y:S01]  /*b640*/  LEA R7, R6, UR7, 0xc ;  /* 0x0000000706077c11 */ /* 0x000fe2000f8e60ff */
[----:B------:R-:W-:Y:S01]  /*b650*/  UIADD3.X UR15, URZ, UR29, URZ, UP0, !UPT ;  /* 0x0000001d3f0f7290 */ /* 0x000fe200087fe43f */
[----:B------:R-:W-:Y:S01]  /*b660*/  R2UR UR26, R20 ;  /* 0x00000000141a72ca */ /* 0x000fe200000e0000 */
[----:B------:R-:W-:Y:S01]  /*b670*/  UPRMT UR20, URZ, 0x5410, UR19 ;  /* 0x000054103f147896 */ /* 0x000fe20008000013 */
[----:B------:R-:W-:Y:S01]  /*b680*/  R2UR UR8, R12 ;  /* 0x000000000c0872ca */ /* 0x000fe200000e0000 */
[----:B------:R-:W-:Y:S01]  /*b690*/  IMAD R7, R7, 0x4, R24 ;  /* 0x0000000407077824 */ /* 0x000fe200078e0218 */
[----:B------:R-:W-:Y:S01]  /*b6a0*/  ISETP.GT.AND P1, PT, R4, 0x1, PT ;  /* 0x000000010400780c */ /* 0x000fe20003f24270 */
[----:B------:R-:W-:Y:S01]  /*b6b0*/  VIADD R6, R6, 0x1 ;  /* 0x0000000106067836 */ /* 0x000fe20000000000 */
[----:B------:R-:W-:Y:S01]  /*b6c0*/  UPRMT UR30, URZ, 0x5410, UR18 ;  /* 0x000054103f1e7896 */ /* 0x000fe20008000012 */
[----:B------:R-:W-:Y:S01]  /*b6d0*/  VIADD R15, R15, 0x20 ;  /* 0x000000200f0f7836 */ /* 0x000fe20000000000 */
[----:B------:R-:W-:Y:S01]  /*b6e0*/  R2UR UR11, R7 ;  /* 0x00000000070b72ca */ /* 0x000fe200000e0000 */
[----:B------:R-:W-:Y:S01]  /*b6f0*/  UIADD3.X UR33, URZ, UR29, URZ, UP1, !UPT ;  /* 0x0000001d3f217290 */ /* 0x000fe20008ffe43f */
[----:B------:R-:W-:Y:S01]  /*b700*/  ISETP.NE.AND P0, PT, R6, 0x4, PT ;  /* 0x000000040600780c */ /* 0x000fe20003f05270 */
[----:B------:R-:W-:Y:S01]  /*b710*/  UMOV UR16, 0x0 ;  /* 0x0000000000107882 */ /* 0x000fe20000000000 */
[----:B------:R-:W-:-:S02]  /*b720*/  UMOV UR17, 0x10000000 ;  /* 0x1000000000117882 */ /* 0x000fc40000000000 */
[----:B------:R-:W-:Y:S01]  /*b730*/  SEL R12, RZ, 0x1, P0 ;  /* 0x00000001ff0c7807 */ /* 0x000fe20000000000 */
[----:B------:R-:W-:Y:S01]  /*b740*/  UIADD3 UR8, UR8, 0x100, URZ ;  /* 0x0000010008087890 */ /* 0x000fe2000fffe03f */
[----:B------:R-:W-:Y:S02]  /*b750*/  SEL R6, R6, RZ, P0 ;  /* 0x000000ff06067207 */ /* 0x000fe40000000000 */
[----:B------:R-:W-:-:S03]  /*b760*/  LOP3.LUT R5, R5, R12, RZ, 0x3c, !PT ;  /* 0x0000000c05057212 */ /* 0x000fc600078e3cff */
[----:B------:R-:W-:-:S03]  /*b770*/  UIADD3 UR24, UR11, 0x20100, URZ ;  /* 0x000201000b187890 */ /* 0x000fc6000fffe03f */
[----:B------:R-:W-:Y:S02]  /*b780*/  UMOV UR11, UR25 ;  /* 0x00000019000b7c82 */ /* 0x000fe40008000000 */
[----:B------:R0:W-:Y:S02]  /*b790*/  UTMALDG.3D.MULTICAST [UR8], [UR14], UR20, desc[UR16] ;  /* 0x000010080e0073b4 */ /* 0x0001e40008011814 */
[----:B0-----:R-:W-:Y:S01]  /*b7a0*/  UMOV UR8, UR24 ;  /* 0x0000001800087c82 */ /* 0x001fe20008000000 */
[----:B------:R-:W-:Y:S02]  /*b7b0*/  UMOV UR11, UR26 ;  /* 0x0000001a000b7c82 */ /* 0x000fe40008000000 */
[----:B------:R0:W-:Y:S02]  /*b7c0*/  UTMALDG.3D.MULTICAST [UR8], [UR32], UR30, desc[UR16] ;  /* 0x00001008200073b4 */ /* 0x0001e4000801181e */
[----:B0-----:R-:W-:Y:S05]  /*b7d0*/  @P1 BRA `(.L_x_298) ;  /* 0xfffffffc00381947 */ /* 0x001fea000383ffff */
.L_x_295:
[----:B------:R-:W-:Y:S05]  /*b7e0*/  BSYNC B1 ;  /* 0x0000000000017941 */ /* 0x000fea0003800000 */
.L_x_294:
[----:B------:R-:W-:Y:S01]  /*b7f0*/  LOP3.LUT P1, RZ, R3, 0xff, RZ, 0xc0, !PT ;  /* 0x000000ff03ff7812 */ /* 0x000fe2000782c0ff */
[----:B------:R-:W-:Y:S01]  /*b800*/  IMAD.IADD R9, R8, 0x1, R9 ;  /* 0x0000000108097824 */ /* 0x000fe200078e0209 */
[----:B------:R-:W-:Y:S01]  /*b810*/  IADD3 R16, P2, R16, UR22, RZ ;  /* 0x0000001610107c10 */ /* 0x000fe2000ff5e0ff */
[----:B------:R-:W-:Y:S01]  /*b820*/  ULDC.64 UR8, c[0x0][0x650] ;  /* 0x0001940000087ab9 */ /* 0x000fe20000000a00 */
[----:B------:R-:W-:Y:S01]  /*b830*/  BSSY B1, `(.L_x_299) ;  /* 0x000006b000017945 */ /* 0x000fe20003800000 */
[----:B------:R-:W-:Y:S01]  /*b840*/  IMAD.MOV.U32 R12, RZ, RZ, -0x1 ;  /* 0xffffffffff0c7424 */ /* 0x000fe200078e00ff */
[----:B------:R-:W-:Y:S01]  /*b850*/  SHF.R.U32.HI R3, RZ, 0x2, R9 ;  /* 0x00000002ff037819 */ /* 0x000fe20000011609 */
[----:B------:R-:W-:Y:S01]  /*b860*/  IMAD.MOV.U32 R20, RZ, RZ, -0x1 ;  /* 0xffffffffff147424 */ /* 0x000fe200078e00ff */
[----:B------:R-:W-:Y:S01]  /*b870*/  ISETP.GT.U32.AND P0, PT, R9, 0x3, PT ;  /* 0x000000030900780c */ /* 0x000fe20003f04070 */
[----:B------:R-:W-:Y:S01]  /*b880*/  IMAD.MOV.U32 R13, RZ, RZ, -0x1 ;  /* 0xffffffffff0d7424 */ /* 0x000fe200078e00ff */
[----:B------:R-:W-:-:S02]  /*b890*/  LOP3.LUT R3, R3, 0x1, RZ, 0xc0, !PT ;  /* 0x0000000103037812 */ /* 0x000fc400078ec0ff */
[----:B------:R-:W-:Y:S01]  /*b8a0*/  ISETP.LT.U32.AND P0, PT, R8, 0x4, P0 ;  /* 0x000000040800780c */ /* 0x000fe20000701070 */
[----:B------:R-:W0:Y:S01]  /*b8b0*/  @P1 S2R R5, SR_CgaCtaId ;  /* 0x0000000000051919 */ /* 0x000e220000008800 */
[----:B------:R-:W-:Y:S02]  /*b8c0*/  @P1 MOV R4, 0x400 ;  /* 0x0000040000041802 */ /* 0x000fe40000000f00 */
[----:B------:R-:W-:Y:S02]  /*b8d0*/  IADD3.X R17, R17, UR21, RZ, P2, !PT ;  /* 0x0000001511117c10 */ /* 0x000fe400097fe4ff */
[----:B------:R-:W-:Y:S02]  /*b8e0*/  ISETP.GE.U32.AND P2, PT, R16, UR8, PT ;  /* 0x0000000810007c0c */ /* 0x000fe4000bf46070 */
[----:B------:R-:W-:Y:S02]  /*b8f0*/  LOP3.LUT R9, R9, 0x3, RZ, 0xc0, !PT ;  /* 0x0000000309097812 */ /* 0x000fe400078ec0ff */
[----:B0-----:R-:W-:-:S04]  /*b900*/  @P1 LEA R4, R5, R4, 0x18 ;  /* 0x0000000405041211 */ /* 0x001fc800078ec0ff */
[----:B------:R0:W-:Y:S01]  /*b910*/  @P1 SYNCS.ARRIVE.TRANS64.A1T0 RZ, [R4+URZ+0x58], RZ ;  /* 0x000058ff04ff19a7 */ /* 0x0001e2000810003f */
[----:B------:R-:W-:Y:S02]  /*b920*/  ISETP.NE.U32.AND P1, PT, R3, 0x1, PT ;  /* 0x000000010300780c */ /* 0x000fe40003f25070 */
[----:B------:R-:W-:Y:S02]  /*b930*/  SEL R3, RZ, 0x1, !P0 ;  /* 0x00000001ff037807 */ /* 0x000fe40004000000 */
[----:B------:R-:W-:Y:S02]  /*b940*/  ISETP.GE.U32.AND.EX P0, PT, R17, UR9, PT, P2 ;  /* 0x0000000911007c0c */ /* 0x000fe4000bf06120 */
[----:B------:R-:W-:-:S04]  /*b950*/  ISETP.GT.U32.AND P1, PT, R8, 0x3, !P1 ;  /* 0x000000030800780c */ /* 0x000fc80004f24070 */
[----:B0-----:R-:W-:-:S04]  /*b960*/  SEL R4, RZ, 0x1, !P1 ;  /* 0x00000001ff047807 */ /* 0x001fc80004800000 */
[--C-:B------:R-:W-:Y:S02]  /*b970*/  LOP3.LUT R10, R4, R10, R3.reuse, 0x96, !PT ;  /* 0x0000000a040a7212 */ /* 0x100fe400078e9603 */
[----:B------:R-:W-:Y:S02]  /*b980*/  PRMT R4, RZ, 0x7610, R4 ;  /* 0x00007610ff047816 */ /* 0x000fe40000000004 */
[----:B------:R-:W-:Y:S01]  /*b990*/  PRMT R3, RZ, 0x7610, R3 ;  /* 0x00007610ff037816 */ /* 0x000fe20000000003 */
[----:B------:R-:W-:Y:S06]  /*b9a0*/  @P0 BRA `(.L_x_300) ;  /* 0x00000004004c0947 */ /* 0x000fec0003800000 */
[----:B------:R-:W0:Y:S01]  /*b9b0*/  S2R R14, SR_CTAID.X ;  /* 0x00000000000e7919 */ /* 0x000e220000002500 */
[----:B------:R-:W-:Y:S01]  /*b9c0*/  ULDC.64 UR8, c[0x0][0x628] ;  /* 0x00018a0000087ab9 */ /* 0x000fe20000000a00 */
[----:B------:R-:W1:Y:S01]  /*b9d0*/  LDC R15, c[0x0][0x144] ;  /* 0x00005100ff0f7b82 */ /* 0x000e620000000800 */
[----:B------:R-:W-:Y:S01]  /*b9e0*/  ISETP.NE.U32.AND P0, PT, RZ, UR8, PT ;  /* 0x00000008ff007c0c */ /* 0x000fe2000bf05070 */
[----:B------:R-:W2:Y:S01]  /*b9f0*/  S2R R12, SR_CTAID.Y ;  /* 0x00000000000c7919 */ /* 0x000ea20000002600 */
[----:B------:R-:W-:Y:S01]  /*ba00*/  ULDC UR10, c[0x0][0x150] ;  /* 0x00005400000a7ab9 */ /* 0x000fe20000000800 */
[----:B------:R-:W-:Y:S01]  /*ba10*/  ULDC UR11, c[0x0][0x630] ;  /* 0x00018c00000b7ab9 */ /* 0x000fe20000000800 */
[----:B------:R-:W-:Y:S01]  /*ba20*/  ISETP.NE.AND.EX P0, PT, RZ, UR9, PT, P0 ;  /* 0x00000009ff007c0c */ /* 0x000fe2000bf05300 */
[----:B------:R-:W-:Y:S01]  /*ba30*/  IMAD.MOV.U32 R4, RZ, RZ, R16 ;  /* 0x000000ffff047224 */ /* 0x000fe200078e0010 */
[----:B0-----:R-:W-:-:S05]  /*ba40*/  I2FP.F32.U32 R5, R14 ;  /* 0x0000000e00057245 */ /* 0x001fca0000201000 */
[----:B------:R-:W-:Y:S01]  /*ba50*/  FMUL R20, R5, UR10 ;  /* 0x0000000a05147c20 */ /* 0x000fe20008400000 */
[----:B------:R-:W-:-:S05]  /*ba60*/  IMAD.MOV.U32 R5, RZ, RZ, R17 ;  /* 0x000000ffff057224 */ /* 0x000fca00078e0011 */
[----:B--2---:R-:W-:Y:S05]  /*ba70*/  @!P0 BRA `(.L_x_301) ;  /* 0x0000000000288947 */ /* 0x004fea0003800000 */
[----:B------:R-:W-:Y:S02]  /*ba80*/  ULDC UR10, c[0x0][0x634] ;  /* 0x00018d00000a7ab9 */ /* 0x000fe40000000800 */
[----:B------:R-:W-:-:S05]  /*ba90*/  IADD3 R5, P0, R16, UR10, RZ ;  /* 0x0000000a10057c10 */ /* 0x000fca000ff1e0ff */
[----:B------:R-:W-:-:S04]  /*baa0*/  IMAD.X R13, RZ, RZ, R17, P0 ;  /* 0x000000ffff0d7224 */ /* 0x000fc800000e0611 */
[----:B------:R-:W-:-:S04]  /*bab0*/  IMAD.WIDE.U32 R6, R13, UR8, RZ ;  /* 0x000000080d067c25 */ /* 0x000fc8000f8e00ff */
[----:B------:R-:W-:-:S04]  /*bac0*/  IMAD.WIDE.U32 R6, P0, R5, UR9, R6 ;  /* 0x0000000905067c25 */ /* 0x000fc8000f800006 */
[----:B------:R-:W-:-:S04]  /*bad0*/  IMAD.WIDE.U32 R4, R5, UR8, RZ ;  /* 0x0000000805047c25 */ /* 0x000fc8000f8e00ff */
[----:B------:R-:W-:Y:S01]  /*bae0*/  IMAD.MOV.U32 R4, RZ, RZ, R7 ;  /* 0x000000ffff047224 */ /* 0x000fe200078e0007 */
[----:B------:R-:W-:Y:S01]  /*baf0*/  IADD3 RZ, P1, R5, R6, RZ ;  /* 0x0000000605ff7210 */ /* 0x000fe20007f3e0ff */
[----:B------:R-:W-:-:S04]  /*bb00*/  IMAD.X R5, RZ, RZ, RZ, P0 ;  /* 0x000000ffff057224 */ /* 0x000fc800000e06ff */
[----:B------:R-:W-:-:S08]  /*bb10*/  IMAD.WIDE.U32.X R4, R13, UR9, R4, P1 ;  /* 0x000000090d047c25 */ /* 0x000fd000088e0404 */
.L_x_301:
[--C-:B------:R-:W-:Y:S01]  /*bb20*/  SHF.R.U64 R13, R4, UR11, R5.reuse ;  /* 0x0000000b040d7c19 */ /* 0x100fe20008001205 */
[----:B------:R-:W0:Y:S01]  /*bb30*/  F2I.U32.TRUNC.NTZ R20, R20 ;  /* 0x0000001400147305 */ /* 0x000e22000020f000 */
[----:B------:R-:W-:Y:S01]  /*bb40*/  SHF.R.U32.HI R4, RZ, UR11, R5 ;  /* 0x0000000bff047c19 */ /* 0x000fe20008011605 */
[----:B------:R-:W-:Y:S01]  /*bb50*/  ULDC.64 UR8, c[0x0][0x620] ;  /* 0x0001880000087ab9 */ /* 0x000fe20000000a00 */
[----:B------:R-:W-:Y:S01]  /*bb60*/  IADD3 R7, P0, RZ, -R13, RZ ;  /* 0x8000000dff077210 */ /* 0x000fe20007f1e0ff */
[----:B------:R-:W-:Y:S01]  /*bb70*/  ULDC.64 UR10, c[0x0][0x640] ;  /* 0x00019000000a7ab9 */ /* 0x000fe20000000a00 */
[----:B------:R-:W2:Y:S03]  /*bb80*/  LDC R21, c[0x0][0x148] ;  /* 0x00005200ff157b82 */ /* 0x000ea60000000800 */
[----:B------:R-:W-:Y:S01]  /*bb90*/  IMAD.X R4, RZ, RZ, ~R4, P0 ;  /* 0x000000ffff047224 */ /* 0x000fe200000e0e04 */
[----:B------:R-:W-:-:S03]  /*bba0*/  ISETP.NE.U32.AND P0, PT, RZ, UR10, PT ;  /* 0x0000000aff007c0c */ /* 0x000fc6000bf05070 */
[----:B------:R-:W-:Y:S01]  /*bbb0*/  IMAD R6, R4, UR8, RZ ;  /* 0x0000000804067c24 */ /* 0x000fe2000f8e02ff */
[----:B------:R-:W-:Y:S01]  /*bbc0*/  ISETP.NE.AND.EX P0, PT, RZ, UR11, PT, P0 ;  /* 0x0000000bff007c0c */ /* 0x000fe2000bf05300 */
[----:B------:R-:W-:Y:S01]  /*bbd0*/  IMAD.WIDE.U32 R4, R7, UR8, R16 ;  /* 0x0000000807047c25 */ /* 0x000fe2000f8e0010 */
[----:B------:R-:W-:-:S03]  /*bbe0*/  ULDC UR8, c[0x0][0x618] ;  /* 0x0001860000087ab9 */ /* 0x000fc60000000800 */
[----:B------:R-:W-:Y:S01]  /*bbf0*/  IMAD R7, R7, UR9, R6 ;  /* 0x0000000907077c24 */ /* 0x000fe2000f8e0206 */
[----:B------:R-:W-:Y:S01]  /*bc00*/  ULDC UR9, c[0x0][0x154] ;  /* 0x0000550000097ab9 */ /* 0x000fe20000000800 */
[----:B0-----:R-:W-:Y:S02]  /*bc10*/  IMAD.MOV R6, RZ, RZ, -R20 ;  /* 0x000000ffff067224 */ /* 0x001fe400078e0a14 */
[----:B------:R-:W-:Y:S02]  /*bc20*/  IMAD.IADD R5, R5, 0x1, R7 ;  /* 0x0000000105057824 */ /* 0x000fe400078e0207 */
[----:B-1----:R-:W-:Y:S01]  /*bc30*/  IMAD R14, R15, R6, R14 ;  /* 0x000000060f0e7224 */ /* 0x002fe200078e020e */
[----:B------:R-:W-:Y:S02]  /*bc40*/  I2FP.F32.U32 R6, R12 ;  /* 0x0000000c00067245 */ /* 0x000fe40000201000 */
[--C-:B------:R-:W-:Y:S02]  /*bc50*/  SHF.R.U64 R15, R4, UR8, R5.reuse ;  /* 0x00000008040f7c19 */ /* 0x100fe40008001205 */
[----:B------:R-:W-:Y:S01]  /*bc60*/  SHF.R.U32.HI R4, RZ, UR8, R5 ;  /* 0x00000008ff047c19 */ /* 0x000fe20008011605 */
[----:B------:R-:W-:Y:S01]  /*bc70*/  FMUL R6, R6, UR9 ;  /* 0x0000000906067c20 */ /* 0x000fe20008400000 */
[----:B------:R-:W-:-:S02]  /*bc80*/  ULDC UR8, c[0x0][0x608] ;  /* 0x0001820000087ab9 */ /* 0x000fc40000000800 */
[--C-:B------:R-:W-:Y:S01]  /*bc90*/  SHF.R.U64 R22, R15, UR8, R4.reuse ;  /* 0x000000080f167c19 */ /* 0x100fe20008001204 */
[----:B------:R0:W1:Y:S01]  /*bca0*/  F2I.U32.TRUNC.NTZ R24, R6 ;  /* 0x0000000600187305 */ /* 0x000062000020f000 */
[----:B------:R-:W-:Y:S01]  /*bcb0*/  SHF.R.U32.HI R5, RZ, UR8, R4 ;  /* 0x00000008ff057c19 */ /* 0x000fe20008011604 */
[----:B------:R-:W-:-:S03]  /*bcc0*/  ULDC UR8, c[0x0][0x658] ;  /* 0x0001960000087ab9 */ /* 0x000fc60000000800 */
[--C-:B------:R-:W-:Y:S02]  /*bcd0*/  SHF.R.U64 R20, R22, UR8, R5.reuse ;  /* 0x0000000816147c19 */ /* 0x100fe40008001205 */
[----:B------:R-:W-:-:S03]  /*bce0*/  SHF.R.U32.HI R23, RZ, UR8, R5 ;  /* 0x00000008ff177c19 */ /* 0x000fc60008011605 */
[----:B------:R-:W-:Y:S02]  /*bcf0*/  IMAD.MOV.U32 R4, RZ, RZ, R20 ;  /* 0x000000ffff047224 */ /* 0x000fe400078e0014 */
[----:B------:R-:W-:Y:S01]  /*bd00*/  IMAD.MOV.U32 R5, RZ, RZ, R23 ;  /* 0x000000ffff057224 */ /* 0x000fe200078e0017 */
[----:B0-----:R-:W-:Y:S06]  /*bd10*/  @!P0 BRA `(.L_x_302) ;  /* 0x0000000000288947 */ /* 0x001fec0003800000 */
        /* <DEDUP_REMOVED lines=10> */
.L_x_302:
[----:B------:R-:W-:Y:S01]  /*bdc0*/  ISETP.NE.AND P0, PT, R2, 0x1, PT ;  /* 0x000000010200780c */ /* 0x000fe20003f05270 */
[----:B------:R-:W-:Y:S01]  /*bdd0*/  ULDC UR8, c[0x0][0x648] ;  /* 0x0001920000087ab9 */ /* 0x000fe20000000800 */
[----:B------:R-:W-:Y:S01]  /*bde0*/  LOP3.LUT R22, R22, UR13, RZ, 0xc0, !PT ;  /* 0x0000000d16167c12 */ /* 0x000fe2000f8ec0ff */
[----:B-1----:R-:W-:Y:S01]  /*bdf0*/  IMAD.MOV R24, RZ, RZ, -R24 ;  /* 0x000000ffff187224 */ /* 0x002fe200078e0a18 */
[----:B------:R-:W-:Y:S01]  /*be00*/  SHF.R.U64 R5, R4, UR8, R5 ;  /* 0x0000000804057c19 */ /* 0x000fe20008001205 */
[----:B------:R-:W-:Y:S01]  /*be10*/  ULDC UR8, c[0x0][0x638] ;  /* 0x00018e0000087ab9 */ /* 0x000fe20000000800 */
[----:B------:R-:W-:Y:S01]  /*be20*/  LOP3.LUT R15, R15, UR4, RZ, 0xc0, !PT ;  /* 0x000000040f0f7c12 */ /* 0x000fe2000f8ec0ff */
[----:B------:R-:W-:Y:S01]  /*be30*/  ULDC UR9, c[0x0][0x610] ;  /* 0x0001840000097ab9 */ /* 0x000fe20000000800 */
[----:B------:R-:W-:Y:S02]  /*be40*/  IMAD.MOV.U32 R4, RZ, RZ, 0x1 ;  /* 0x00000001ff047424 */ /* 0x000fe400078e00ff */
[----:B------:R-:W-:-:S02]  /*be50*/  IMAD.MOV R7, RZ, RZ, -R5 ;  /* 0x000000ffff077224 */ /* 0x000fc400078e0a05 */
[----:B------:R-:W-:Y:S02]  /*be60*/  IMAD R5, R5, UR5, R22 ;  /* 0x0000000505057c24 */ /* 0x000fe4000f8e0216 */
[----:B--2---:R-:W-:Y:S02]  /*be70*/  @P0 IMAD R14, R21, R24, R12 ;  /* 0x00000018150e0224 */ /* 0x004fe400078e020c */
[----:B------:R-:W-:Y:S01]  /*be80*/  IMAD R20, R7, UR8, R20 ;  /* 0x0000000807147c24 */ /* 0x000fe2000f8e0214 */
[----:B------:R-:W-:Y:S01]  /*be90*/  ULDC UR8, c[0x0][0x600] ;  /* 0x0001800000087ab9 */ /* 0x000fe20000000800 */
[----:B------:R-:W-:Y:S02]  /*bea0*/  IMAD R14, R5, UR9, R14 ;  /* 0x00000009050e7c24 */ /* 0x000fe4000f8e020e */
[----:B------:R-:W-:-:S05]  /*beb0*/  IMAD R5, R20, UR8, R15 ;  /* 0x0000000814057c24 */ /* 0x000fca000f8e020f */
[----:B------:R-:W-:Y:S02]  /*bec0*/  SEL R20, R5, R14, !P0 ;  /* 0x0000000e05147207 */ /* 0x000fe40004000000 */
[----:B------:R-:W-:-:S07]  /*bed0*/  SEL R12, R14, R5, !P0 ;  /* 0x000000050e0c7207 */ /* 0x000fce0004000000 */
.L_x_300:
[----:B------:R-:W-:Y:S05]  /*bee0*/  BSYNC B1 ;  /* 0x0000000000017941 */ /* 0x000fea0003800000 */
.L_x_299:
[----:B------:R-:W-:-:S13]  /*bef0*/  LOP3.LUT P0, RZ, R4, 0xff, RZ, 0xc0, !PT ;  /* 0x000000ff04ff7812 */ /* 0x000fda000780c0ff */
[----:B------:R-:W-:Y:S05]  /*bf00*/  @P0 BRA `(.L_x_303) ;  /* 0xfffffff400340947 */ /* 0x000fea000383ffff */
[----:B------:R-:W-:Y:S05]  /*bf10*/  BSYNC B0 ;  /* 0x0000000000007941 */ /* 0x000fea0003800000 */
.L_x_292:
[----:B------:R-:W-:-:S03]  /*bf20*/  UMOV UR8, 0xffffffff ;  /* 0xffffffff00087882 */ /* 0x000fc60000000000 */
[----:B------:R-:W-:Y:S05]  /*bf30*/  BRA.DIV UR8, `(.L_x_304) ;  /* 0x0000000608147947 */ /* 0x000fea000b800000 */
[----:B------:R-:W-:-:S13]  /*bf40*/  ELECT P6, URZ, PT ;  /* 0x00000000003f782f */ /* 0x000fda00038c0000 */
.L_x_318:
[----:B------:R-:W-:Y:S04]  /*bf50*/  BSSY B0, `(.L_x_305) ;  /* 0x000002b000007945 */ /* 0x000fe80003800000 */
[----:B------:R-:W-:Y:S05]  /*bf60*/  @!P6 BRA `(.L_x_306) ;  /* 0x0000000000a4e947 */ /* 0x000fea0003800000 */
[----:B------:R-:W-:-:S04]  /*bf70*/  LOP3.LUT R19, R19, 0x2, RZ, 0xfc, !PT ;  /* 0x0000000213137812 */ /* 0x000fc800078efcff */
[----:B------:R-:W-:-:S13]  /*bf80*/  ISETP.NE.AND P0, PT, R19, 0x3, PT ;  /* 0x000000031300780c */ /* 0x000fda0003f05270 */
[----:B------:R-:W-:Y:S05]  /*bf90*/  @!P0 BRA `(.L_x_307) ;  /* 0x0000000000048947 */ /* 0x000fea0003800000 */
[----:B------:R-:W-:Y:S01]  /*bfa0*/  BPT.TRAP 0x1 ;  /* 0x000000040000795c */ /* 0x000fe20000300000 */
.L_x_307:
[----:B------:R-:W0:Y:S01]  /*bfb0*/  S2R R3, SR_CgaCtaId ;  /* 0x0000000000037919 */ /* 0x000e220000008800 */
[----:B------:R-:W-:Y:S02]  /*bfc0*/  MOV R0, 0x400 ;  /* 0x0000040000007802 */ /* 0x000fe40000000f00 */
[----:B------:R-:W-:Y:S02]  /*bfd0*/  SHF.L.U32 R2, R10, 0x1f, RZ ;  /* 0x0000001f0a027819 */ /* 0x000fe400000006ff */
[----:B0-----:R-:W-:-:S05]  /*bfe0*/  LEA R0, R3, R0, 0x18 ;  /* 0x0000000003007211 */ /* 0x001fca00078ec0ff */
[----:B------:R-:W-:-:S04]  /*bff0*/  VIADD R0, R0, 0x20 ;  /* 0x0000002000007836 */ /* 0x000fc80000000000 */
[C---:B------:R-:W-:Y:S02]  /*c000*/  IMAD R5, R9.reuse, 0x8, R0 ;  /* 0x0000000809057824 */ /* 0x040fe400078e0200 */
[----:B------:R-:W-:Y:S02]  /*c010*/  VIADD R9, R9, 0x1 ;  /* 0x0000000109097836 */ /* 0x000fe40000000000 */
[----:B------:R-:W0:Y:S03]  /*c020*/  SYNCS.PHASECHK.TRANS64.TRYWAIT P0, [R5+URZ], R2 ;  /* 0x00000002050075a7 */ /* 0x000e26000800017f */
[----:B------:R-:W-:-:S04]  /*c030*/  ISETP.NE.AND P1, PT, R9, 0x4, PT ;  /* 0x000000040900780c */ /* 0x000fc80003f25270 */
[----:B------:R-:W-:Y:S02]  /*c040*/  SEL R3, RZ, 0x1, P1 ;  /* 0x00000001ff037807 */ /* 0x000fe40000800000 */
[----:B------:R-:W-:Y:S02]  /*c050*/  SEL R9, R9, RZ, P1 ;  /* 0x000000ff09097207 */ /* 0x000fe40000800000 */
[----:B------:R-:W-:-:S03]  /*c060*/  LOP3.LUT R10, R10, R3, RZ, 0x3c, !PT ;  /* 0x000000030a0a7212 */ /* 0x000fc600078e3cff */
[----:B------:R-:W-:Y:S01]  /*c070*/  IMAD R7, R9, 0x8, R0 ;  /* 0x0000000809077824 */ /* 0x000fe200078e0200 */
[----:B------:R-:W-:Y:S01]  /*c080*/  SHF.L.U32 R4, R10, 0x1f, RZ ;  /* 0x0000001f0a047819 */ /* 0x000fe200000006ff */
[----:B0-----:R-:W-:Y:S06]  /*c090*/  @!P0 BRA `(.L_x_308) ;  /* 0x0000000000dc8947 */ /* 0x001fec0003800000 */
.L_x_319:
[----:B------:R-:W1:Y:S01]  /*c0a0*/  SYNCS.PHASECHK.TRANS64.TRYWAIT P0, [R7+URZ], R4 ;  /* 0x00000004070075a7 */ /* 0x000e62000800017f */
[----:B0-----:R-:W-:-:S05]  /*c0b0*/  VIADD R2, R9, 0x1 ;  /* 0x0000000109027836 */ /* 0x001fca0000000000 */
[----:B------:R-:W-:-:S04]  /*c0c0*/  ISETP.NE.AND P1, PT, R2, 0x4, PT ;  /* 0x000000040200780c */ /* 0x000fc80003f25270 */
[----:B------:R-:W-:Y:S02]  /*c0d0*/  SEL R3, RZ, 0x1, P1 ;  /* 0x00000001ff037807 */ /* 0x000fe40000800000 */
[----:B------:R-:W-:Y:S02]  /*c0e0*/  SEL R9, R2, RZ, P1 ;  /* 0x000000ff02097207 */ /* 0x000fe40000800000 */
[----:B------:R-:W-:-:S03]  /*c0f0*/  LOP3.LUT R11, R10, R3, RZ, 0x3c, !PT ;  /* 0x000000030a0b7212 */ /* 0x000fc600078e3cff */
[----:B------:R-:W-:Y:S01]  /*c100*/  IMAD R6, R9, 0x8, R0 ;  /* 0x0000000809067824 */ /* 0x000fe200078e0200 */
[----:B------:R-:W-:Y:S01]  /*c110*/  SHF.L.U32 R5, R11, 0x1f, RZ ;  /* 0x0000001f0b057819 */ /* 0x000fe200000006ff */
[----:B-1----:R-:W-:Y:S06]  /*c120*/  @!P0 BRA `(.L_x_309) ;  /* 0x0000000000cc8947 */ /* 0x002fec0003800000 */
.L_x_320:
[----:B------:R-:W1:Y:S01]  /*c130*/  SYNCS.PHASECHK.TRANS64.TRYWAIT P0, [R6+URZ], R5 ;  /* 0x00000005060075a7 */ /* 0x000e62000800017f */
[----:B------:R-:W-:-:S05]  /*c140*/  VIADD R2, R9, 0x1 ;  /* 0x0000000109027836 */ /* 0x000fca0000000000 */
[----:B------:R-:W-:-:S04]  /*c150*/  ISETP.NE.AND P1, PT, R2, 0x4, PT ;  /* 0x000000040200780c */ /* 0x000fc80003f25270 */
[----:B0-----:R-:W-:Y:S02]  /*c160*/  SEL R4, RZ, 0x1, P1 ;  /* 0x00000001ff047807 */ /* 0x001fe40000800000 */
[----:B------:R-:W-:Y:S02]  /*c170*/  SEL R3, R2, RZ, P1 ;  /* 0x000000ff02037207 */ /* 0x000fe40000800000 */
[----:B------:R-:W-:Y:S01]  /*c180*/  LOP3.LUT R4, R11, R4, RZ, 0x3c, !PT ;  /* 0x000000040b047212 */ /* 0x000fe200078e3cff */
[----:B-1----:R-:W-:Y:S06]  /*c190*/  @!P0 BRA `(.L_x_310) ;  /* 0x0000000000c48947 */ /* 0x002fec0003800000 */
.L_x_321:
[----:B------:R-:W-:Y:S01]  /*c1a0*/  IMAD R3, R3, 0x8, R0 ;  /* 0x0000000803037824 */ /* 0x000fe200078e0200 */
[----:B------:R-:W-:-:S07]  /*c1b0*/  SHF.L.U32 R0, R4, 0x1f, RZ ;  /* 0x0000001f04007819 */ /* 0x000fce00000006ff */
.L_x_311:
[----:B-1----:R1:W2:Y:S02]  /*c1c0*/  SYNCS.PHASECHK.TRANS64.TRYWAIT P0, [R3+URZ], R0 ;  /* 0x00000000030075a7 */ /* 0x0022a4000800017f */
[----:B--2---:R-:W-:Y:S05]  /*c1d0*/  @!P0 NANOSLEEP.SYNCS 0x989680 ;  /* 0x009896800000895d */ /* 0x004fea0003900000 */
[----:B------:R-:W2:Y:S02]  /*c1e0*/  @!P0 SYNCS.PHASECHK.TRANS64 P0, [R3+URZ], R0 ;  /* 0x00000000030085a7 */ /* 0x000ea4000800007f */
[----:B--2---:R-:W-:Y:S05]  /*c1f0*/  @!P0 BRA `(.L_x_311) ;  /* 0xfffffffc00f08947 */ /* 0x004fea000383ffff */
.L_x_306:
[----:B------:R-:W-:Y:S05]  /*c200*/  BSYNC B0 ;  /* 0x0000000000007941 */ /* 0x000fea0003800000 */
.L_x_305:
[----:B------:R-:W-:Y:S05]  /*c210*/  EXIT ;  /* 0x000000000000794d */ /* 0x000fea0003800000 */
.L_x_21:
[----:B----4-:R4:W0:Y:S02]  /*c220*/  SYNCS.PHASECHK.TRANS64.TRYWAIT P1, [R3+URZ], R0 ;  /* 0x00000000030075a7 */ /* 0x010824000802017f */
[----:B0-----:R-:W-:Y:S05]  /*c230*/  @!P1 NANOSLEEP.SYNCS 0x989680 ;  /* 0x009896800000995d */ /* 0x001fea0003900000 */
[----:B------:R-:W0:Y:S02]  /*c240*/  @!P1 SYNCS.PHASECHK.TRANS64 P1, [R3+URZ], R0 ;  /* 0x00000000030095a7 */ /* 0x000e24000802007f */
[----:B0-----:R-:W-:Y:S05]  /*c250*/  @!P1 BRA `(.L_x_21) ;  /* 0xfffffffc00f09947 */ /* 0x001fea000383ffff */
[----:B------:R-:W-:Y:S05]  /*c260*/  BRA `(.L_x_20) ;  /* 0xffffff5000b47947 */ /* 0x000fea000383ffff */
.L_x_26:
[----:B-1----:R1:W3:Y:S02]  /*c270*/  SYNCS.PHASECHK.TRANS64.TRYWAIT P1, [R5+URZ], R4 ;  /* 0x00000004050075a7 */ /* 0x0022e4000802017f */
[----:B---3--:R-:W-:Y:S05]  /*c280*/  @!P1 NANOSLEEP.SYNCS 0x989680 ;  /* 0x009896800000995d */ /* 0x008fea0003900000 */
[----:B------:R-:W3:Y:S02]  /*c290*/  @!P1 SYNCS.PHASECHK.TRANS64 P1, [R5+URZ], R4 ;  /* 0x00000004050095a7 */ /* 0x000ee4000802007f */
[----:B---3--:R-:W-:Y:S05]  /*c2a0*/  @!P1 BRA `(.L_x_26) ;  /* 0xfffffffc00f09947 */ /* 0x008fea000383ffff */
[----:B------:R-:W-:Y:S05]  /*c2b0*/  BRA `(.L_x_25) ;  /* 0xffffff5400f47947 */ /* 0x000fea000383ffff */
.L_x_293:
[----:B------:R-:W-:Y:S01]  /*c2c0*/  BSSY B1, `(.L_x_312) ;  /* 0x0000006000017945 */ /* 0x000fe20003800000 */
[----:B------:R-:W-:-:S07]  /*c2d0*/  IMAD.MOV.U32 R15, RZ, RZ, -0x1 ;  /* 0xffffffffff0f7424 */ /* 0x000fce00078e00ff */
[----:B------:R-:W-:Y:S05]  /*c2e0*/  WARPSYNC.COLLECTIVE R15, `(.L_x_313) ;  /* 0x000000000f0c7348 */ /* 0x000fea0003c00000 */
[----:B------:R-:W-:Y:S02]  /*c2f0*/  ELECT P6, UR62, PT ;  /* 0x00000000003e782f */ /* 0x000fe400038c0000 */
[----:B------:R-:W-:Y:S01]  /*c300*/  MOV R14, UR62 ;  /* 0x0000003e000e7c02 */ /* 0x000fe20008000f00 */
[----:B------:R-:W-:Y:S10]  /*c310*/  ENDCOLLECTIVE ;  /* 0x000000000000791b */ /* 0x000ff40003800000 */
.L_x_313:
[----:B------:R-:W-:Y:S05]  /*c320*/  BSYNC B1 ;  /* 0x0000000000017941 */ /* 0x000fea0003800000 */
.L_x_312:
[----:B------:R-:W-:Y:S05]  /*c330*/  BRA `(.L_x_314) ;  /* 0xfffffff000347947 */ /* 0x000fea000383ffff */
.L_x_296:
[----:B-1----:R1:W2:Y:S02]  /*c340*/  SYNCS.PHASECHK.TRANS64.TRYWAIT P0, [R22+URZ+0x20], R7 ;  /* 0x00002007160075a7 */ /* 0x0022a4000800017f */
[----:B--2---:R-:W-:Y:S05]  /*c350*/  @!P0 NANOSLEEP.SYNCS 0x989680 ;  /* 0x009896800000895d */ /* 0x004fea0003900000 */
[----:B------:R-:W2:Y:S02]  /*c360*/  @!P0 SYNCS.PHASECHK.TRANS64 P0, [R22+URZ+0x20], R7 ;  /* 0x00002007160085a7 */ /* 0x000ea4000800007f */
[----:B--2---:R-:W-:Y:S05]  /*c370*/  @!P0 BRA `(.L_x_296) ;  /* 0xfffffffc00f08947 */ /* 0x004fea000383ffff */
[----:B------:R-:W-:Y:S05]  /*c380*/  BRA `(.L_x_315) ;  /* 0xfffffff000707947 */ /* 0x000fea000383ffff */
.L_x_304:
[----:B------:R-:W-:Y:S01]  /*c390*/  BSSY B0, `(.L_x_316) ;  /* 0x0000006000007945 */ /* 0x000fe20003800000 */
[----:B------:R-:W-:-:S07]  /*c3a0*/  IMAD.MOV.U32 R15, RZ, RZ, -0x1 ;  /* 0xffffffffff0f7424 */ /* 0x000fce00078e00ff */
[----:B------:R-:W-:Y:S05]  /*c3b0*/  WARPSYNC.COLLECTIVE R15, `(.L_x_317) ;  /* 0x000000000f0c7348 */ /* 0x000fea0003c00000 */
[----:B------:R-:W-:Y:S02]  /*c3c0*/  ELECT P6, UR62, PT ;  /* 0x00000000003e782f */ /* 0x000fe400038c0000 */
[----:B------:R-:W-:Y:S01]  /*c3d0*/  MOV R14, UR62 ;  /* 0x0000003e000e7c02 */ /* 0x000fe20008000f00 */
[----:B------:R-:W-:Y:S10]  /*c3e0*/  ENDCOLLECTIVE ;  /* 0x000000000000791b */ /* 0x000ff40003800000 */
.L_x_317:
[----:B------:R-:W-:Y:S05]  /*c3f0*/  BSYNC B0 ;  /* 0x0000000000007941 */ /* 0x000fea0003800000 */
.L_x_316:
[----:B------:R-:W-:Y:S05]  /*c400*/  BRA `(.L_x_318) ;  /* 0xfffffff800d07947 */ /* 0x000fea000383ffff */
.L_x_308:
[----:B0-----:R0:W1:Y:S02]  /*c410*/  SYNCS.PHASECHK.TRANS64.TRYWAIT P0, [R5+URZ], R2 ;  /* 0x00000002050075a7 */ /* 0x001064000800017f */
[----:B-1----:R-:W-:Y:S05]  /*c420*/  @!P0 NANOSLEEP.SYNCS 0x989680 ;  /* 0x009896800000895d */ /* 0x002fea0003900000 */
[----:B------:R-:W1:Y:S02]  /*c430*/  @!P0 SYNCS.PHASECHK.TRANS64 P0, [R5+URZ], R2 ;  /* 0x00000002050085a7 */ /* 0x000e64000800007f */
[----:B-1----:R-:W-:Y:S05]  /*c440*/  @!P0 BRA `(.L_x_308) ;  /* 0xfffffffc00f08947 */ /* 0x002fea000383ffff */
[----:B------:R-:W-:Y:S05]  /*c450*/  BRA `(.L_x_319) ;  /* 0xfffffffc00107947 */ /* 0x000fea000383ffff */
.L_x_309:
[----:B0-----:R0:W1:Y:S02]  /*c460*/  SYNCS.PHASECHK.TRANS64.TRYWAIT P0, [R7+URZ], R4 ;  /* 0x00000004070075a7 */ /* 0x001064000800017f */
[----:B-1----:R-:W-:Y:S05]  /*c470*/  @!P0 NANOSLEEP.SYNCS 0x989680 ;  /* 0x009896800000895d */ /* 0x002fea0003900000 */
[----:B------:R-:W1:Y:S02]  /*c480*/  @!P0 SYNCS.PHASECHK.TRANS64 P0, [R7+URZ], R4 ;  /* 0x00000004070085a7 */ /* 0x000e64000800007f */
[----:B-1----:R-:W-:Y:S05]  /*c490*/  @!P0 BRA `(.L_x_309) ;  /* 0xfffffffc00f08947 */ /* 0x002fea000383ffff */
[----:B------:R-:W-:Y:S05]  /*c4a0*/  BRA `(.L_x_320) ;  /* 0xfffffffc00207947 */ /* 0x000fea000383ffff */
.L_x_310:
[----:B0-----:R0:W1:Y:S02]  /*c4b0*/  SYNCS.PHASECHK.TRANS64.TRYWAIT P0, [R6+URZ], R5 ;  /* 0x00000005060075a7 */ /* 0x001064000800017f */
[----:B-1----:R-:W-:Y:S05]  /*c4c0*/  @!P0 NANOSLEEP.SYNCS 0x989680 ;  /* 0x009896800000895d */ /* 0x002fea0003900000 */
[----:B------:R-:W1:Y:S02]  /*c4d0*/  @!P0 SYNCS.PHASECHK.TRANS64 P0, [R6+URZ], R5 ;  /* 0x00000005060085a7 */ /* 0x000e64000800007f */
[----:B-1----:R-:W-:Y:S05]  /*c4e0*/  @!P0 BRA `(.L_x_310) ;  /* 0xfffffffc00f08947 */ /* 0x002fea000383ffff */
[----:B------:R-:W-:Y:S05]  /*c4f0*/  BRA `(.L_x_321) ;  /* 0xfffffffc00287947 */ /* 0x000fea000383ffff */
.L_x_322:
[----:B------:R-:W-:-:S00]  /*c500*/  BRA `(.L_x_322) ;  /* 0xfffffffc00fc7947 */ /* 0x000fc0000383ffff */
[----:B------:R-:W-:-:S00]  /*c510*/  NOP ;  /* 0x0000000000007918 */ /* 0x000fc00000000000 */
        /* <DEDUP_REMOVED lines=14> */
.L_x_323:


//--------------------- .nv.global.init           --------------------------
	.section	.nv.global.init,"aw",@progbits
.nv.global.init:
	.type		$str$22,@object
	.size		$str$22,($str$23 - $str$22)
$str$22:
        /*0000*/ 	.byte	0x6b, 0x5f, 0x74, 0x69, 0x6c, 0x65, 0x5f, 0x63, 0x6f, 0x75, 0x6e, 0x74, 0x20, 0x3e, 0x3d, 0x20
        /*0010*/ 	.byte	0x31, 0x00
	.type		$str$23,@object
	.size		$str$23,(__unnamed_1 - $str$23)
$str$23:
        /*0012*/ 	.byte	0x2f, 0x74, 0x6d, 0x70, 0x2f, 0x63, 0x75, 0x74, 0x6c, 0x61, 0x73, 0x73, 0x5f, 0x73, 0x77, 0x65
        /*0022*/ 	.byte	0x65, 0x70, 0x5f, 0x73, 0x72, 0x63, 0x2f, 0x69, 0x6e, 0x63, 0x6c, 0x75, 0x64, 0x65, 0x2f, 0x63
        /*0032*/ 	.byte	0x75, 0x74, 0x6c, 0x61, 0x73, 0x73, 0x2f, 0x67, 0x65, 0x6d, 0x6d, 0x2f, 0x63, 0x6f, 0x6c, 0x6c
        /*0042*/ 	.byte	0x65, 0x63, 0x74, 0x69, 0x76, 0x65, 0x2f, 0x73, 0x6d, 0x39, 0x30, 0x5f, 0x6d, 0x6d, 0x61, 0x5f
        /*0052*/ 	.byte	0x74, 0x6d, 0x61, 0x5f, 0x67, 0x6d, 0x6d, 0x61, 0x5f, 0x73, 0x73, 0x5f, 0x77, 0x61, 0x72, 0x70
        /*0062*/ 	.byte	0x73, 0x70, 0x65, 0x63, 0x69, 0x61, 0x6c, 0x69, 0x7a, 0x65, 0x64, 0x2e, 0x68, 0x70, 0x70, 0x00
	.type		__unnamed_1,@object
	.size		__unnamed_1,(.L_0 - __unnamed_1)
__unnamed_1:
        /*0072*/ 	.byte	0x76, 0x6f, 0x69, 0x64, 0x20, 0x63, 0x75, 0x74, 0x6c, 0x61, 0x73, 0x73, 0x3a, 0x3a, 0x67, 0x65
        /* <DEDUP_REMOVED lines=178> */
        /*0ba2*/ 	.byte	0x69, 0x74, 0x79, 0x5d, 0x00
.L_0:


//--------------------- .nv.shared._ZN7cutlass13device_kernelINS_4gemm6kernel13GemmUniversalIN4cute5tupleIJiiiiEEENS1_10collective13CollectiveMmaINS1_34MainloopSm90TmaGmmaWarpSpecializedILi4ENS5_IJNS4_1CILi4EEESB_NSA_ILi1EEEEEENS1_35KernelTmaWarpSpecializedCooperativeEEENS5_IJNSA_ILi256EEENSA_ILi128EEENSA_ILi32EEEEEENS_10tfloat32_tENS5_IJlSC_lEEESK_SL_NS4_8TiledMMAINS4_8MMA_AtomIJNS4_4SM904GMMA30MMA_64x128x8_F32TF32TF32_SS_TNILNSP_7ScaleInE1ELSR_1EEEEEENS4_6LayoutINS5_IJNSA_ILi2EEESC_SC_EEENS5_IJSC_NSA_ILi0EEESX_EEEEENS5_IJNS4_10UnderscoreES10_S10_EEEEENS4_23SM90_TMA_LOAD_MULTICASTENS4_14ComposedLayoutINS4_7SwizzleILi3ELi4ELi3EEENS4_18smem_ptr_flag_bitsILi32EEENSU_INS5_IJNSA_ILi8EEESI_EEENS5_IJSI_SC_EEEEEEEvNS4_8identityES13_S1D_vS1E_EENS_8epilogue10collective6detail29Sm90TmaWarpSpecializedAdapterINS1H_15DefaultEpilogueISK_SL_SL_NS1G_6thread17LinearCombinationISK_Li1EffLNS1L_9ScaleType4KindE0ELNS_15FloatRoundStyleE2ESK_EENS1_15EpilogueDefaultEEEEEvvEEEEvNT_6ParamsE --------------------------
	.section	.nv.shared._ZN7cutlass13device_kernelINS_4gemm6kernel13GemmUniversalIN4cute5tupleIJiiiiEEENS1_10collective13CollectiveMmaINS1_34MainloopSm90TmaGmmaWarpSpecializedILi4ENS5_IJNS4_1CILi4EEESB_NSA_ILi1EEEEEENS1_35KernelTmaWarpSpecializedCooperativeEEENS5_IJNSA_ILi256EEENSA_ILi128EEENSA_ILi32EEEEEENS_10tfloat32_tENS5_IJlSC_lEEESK_SL_NS4_8TiledMMAINS4_8MMA_AtomIJNS4_4SM904GMMA30MMA_64x128x8_F32TF32TF32_SS_TNILNSP_7ScaleInE1ELSR_1EEEEEENS4_6LayoutINS5_IJNSA_ILi2EEESC_SC_EEENS5_IJSC_NSA_ILi0EEESX_EEEEENS5_IJNS4_10UnderscoreES10_S10_EEEEENS4_23SM90_TMA_LOAD_MULTICASTENS4_14ComposedLayoutINS4_7SwizzleILi3ELi4ELi3EEENS4_18smem_ptr_flag_bitsILi32EEENSU_INS5_IJNSA_ILi8EEESI_EEENS5_IJSI_SC_EEEEEEEvNS4_8identityES13_S1D_vS1E_EENS_8epilogue10collective6detail29Sm90TmaWarpSpecializedAdapterINS1H_15DefaultEpilogueISK_SL_SL_NS1G_6thread17LinearCombinationISK_Li1EffLNS1L_9ScaleType4KindE0ELNS_15FloatRoundStyleE2ESK_EENS1_15EpilogueDefaultEEEEEvvEEEEvNT_6ParamsE,"aw",@nobits
	.sectionflags	@""
	.align	16
	.zero		1024


//--------------------- .nv.shared.reserved.0     --------------------------
	.section	.nv.shared.reserved.0,"aw",@nobits
	.weak		__nv_reservedSMEM_offset_0_alias
	.size		__nv_reservedSMEM_offset_0_alias, 0, 0
	.other		__nv_reservedSMEM_offset_0_alias,@"STO_CUDA_RESERVED_SHARED STV_DEFAULT"
__nv_reservedSMEM_offset_0_alias:
	.zero		0


//--------------------- .nv.global                --------------------------
	.section	.nv.global,"aw",@nobits
.nv.global:
	.type		_ZN40_INTERNAL_91e72b9a_4_k_cu_f5dc14ce_197224cute1_E,@object
	.size		_ZN40_INTERNAL_91e72b9a_4_k_cu_f5dc14ce_197224cute1_E,(_ZN40_INTERNAL_91e72b9a_4_k_cu_f5dc14ce_197224cuda3std3__45__cpo6cbeginE - _ZN40_INTERNAL_91e72b9a_4_k_cu_f5dc14ce_197224cute1_E)
_ZN40_INTERNAL_91e72b9a_4_k_cu_f5dc14ce_197224cute1_E:
	.zero		1
	.type		_ZN40_INTERNAL_91e72b9a_4_k_cu_f5dc14ce_197224cuda3std3__45__cpo6cbeginE,@object
	.size		_ZN40_INTERNAL_91e72b9a_4_k_cu_f5dc14ce_197224cuda3std3__45__cpo6cbeginE,(_ZN40_INTERNAL_91e72b9a_4_k_cu_f5dc14ce_197224cuda3std3__48in_placeE - _ZN40_INTERNAL_91e72b9a_4_k_cu_f5dc14ce_197224cuda3std3__45__cpo6cbeginE)
_ZN40_INTERNAL_91e72b9a_4_k_cu_f5dc14ce_197224cuda3std3__45__cpo6cbeginE:
	.zero		1
	.type		_ZN40_INTERNAL_91e72b9a_4_k_cu_f5dc14ce_197224cuda3std3__48in_placeE,@object
	.size		_ZN40_INTERNAL_91e72b9a_4_k_cu_f5dc14ce_197224cuda3std3__48in_placeE,(_ZN40_INTERNAL_91e72b9a_4_k_cu_f5dc14ce_197224cuda3std6ranges3__45__cpo9iter_moveE - _ZN40_INTERNAL_91e72b9a_4_k_cu_f5dc14ce_197224cuda3std3__48in_placeE)
_ZN40_INTERNAL_91e72b9a_4_k_cu_f5dc14ce_197224cuda3std3__48in_placeE:
	.zero		1
	.type		_ZN40_INTERNAL_91e72b9a_4_k_cu_f5dc14ce_197224cuda3std6ranges3__45__cpo9iter_moveE,@object
	.size		_ZN40_INTERNAL_91e72b9a_4_k_cu_f5dc14ce_197224cuda3std6ranges3__45__cpo9iter_moveE,(_ZN40_INTERNAL_91e72b9a_4_k_cu_f5dc14ce_197224cuda3std3__45__cpo5beginE - _ZN40_INTERNAL_91e72b9a_4_k_cu_f5dc14ce_197224cuda3std6ranges3__45__cpo9iter_moveE)
_ZN40_INTERNAL_91e72b9a_4_k_cu_f5dc14ce_197224cuda3std6ranges3__45__cpo9iter_moveE:
	.zero		1
	.type		_ZN40_INTERNAL_91e72b9a_4_k_cu_f5dc14ce_197224cuda3std3__45__cpo5beginE,@object
	.size		_ZN40_INTERNAL_91e72b9a_4_k_cu_f5dc14ce_197224cuda3std3__45__cpo5beginE,(_ZN40_INTERNAL_91e72b9a_4_k_cu_f5dc14ce_197224cuda3std3__442_GLOBAL__N__91e72b9a_4_k_cu_f5dc14ce_197226ignoreE - _ZN40_INTERNAL_91e72b9a_4_k_cu_f5dc14ce_197224cuda3std3__45__cpo5beginE)
_ZN40_INTERNAL_91e72b9a_4_k_cu_f5dc14ce_197224cuda3std3__45__cpo5beginE:
	.zero		1
	.type		_ZN40_INTERNAL_91e72b9a_4_k_cu_f5dc14ce_197224cuda3std3__442_GLOBAL__N__91e72b9a_4_k_cu_f5dc14ce_197226ignoreE,@object
	.size		_ZN40_INTERNAL_91e72b9a_4_k_cu_f5dc14ce_197224cuda3std3__442_GLOBAL__N__91e72b9a_4_k_cu_f5dc14ce_197226ignoreE,(_ZN40_INTERNAL_91e72b9a_4_k_cu_f5dc14ce_197224cute7productE - _ZN40_INTERNAL_91e72b9a_4_k_cu_f5dc14ce_197224cuda3std3__442_GLOBAL__N__91e72b9a_4_k_cu_f5dc14ce_197226ignoreE)
_ZN40_INTERNAL_91e72b9a_4_k_cu_f5dc14ce_197224cuda3std3__442_GLOBAL__N__91e72b9a_4_k_cu_f5dc14ce_197226ignoreE:
	.zero		1
	.type		_ZN40_INTERNAL_91e72b9a_4_k_cu_f5dc14ce_197224cute7productE,@object
	.size		_ZN40_INTERNAL_91e72b9a_4_k_cu_f5dc14ce_197224cute7productE,(_ZN40_INTERNAL_91e72b9a_4_k_cu_f5dc14ce_197224cuda3std3__45__cpo3endE - _ZN40_INTERNAL_91e72b9a_4_k_cu_f5dc14ce_197224cute7productE)
_ZN40_INTERNAL_91e72b9a_4_k_cu_f5dc14ce_197224cute7productE:
	.zero		1
	.type		_ZN40_INTERNAL_91e72b9a_4_k_cu_f5dc14ce_197224cuda3std3__45__cpo3endE,@object
	.size		_ZN40_INTERNAL_91e72b9a_4_k_cu_f5dc14ce_197224cuda3std3__45__cpo3endE,(_ZN40_INTERNAL_91e72b9a_4_k_cu_f5dc14ce_197224cuda3std3__419piecewise_constructE - _ZN40_INTERNAL_91e72b9a_4_k_cu_f5dc14ce_197224cuda3std3__45__cpo3endE)
_ZN40_INTERNAL_91e72b9a_4_k_cu_f5dc14ce_197224cuda3std3__45__cpo3endE:
	.zero		1
	.type		_ZN40_INTERNAL_91e72b9a_4_k_cu_f5dc14ce_197224cuda3std3__419piecewise_constructE,@object
	.size		_ZN40_INTERNAL_91e72b9a_4_k_cu_f5dc14ce_197224cuda3std3__419piecewise_constructE,(_ZN40_INTERNAL_91e72b9a_4_k_cu_f5dc14ce_197224cuda3std3__45__cpo4cendE - _ZN40_INTERNAL_91e72b9a_4_k_cu_f5dc14ce_197224cuda3std3__419piecewise_constructE)
_ZN40_INTERNAL_91e72b9a_4_k_cu_f5dc14ce_197224cuda3std3__419piecewise_constructE:
	.zero		1
	.type		_ZN40_INTERNAL_91e72b9a_4_k_cu_f5dc14ce_197224cuda3std3__45__cpo4cendE,@object
	.size		_ZN40_INTERNAL_91e72b9a_4_k_cu_f5dc14ce_197224cuda3std3__45__cpo4cendE,(_ZN40_INTERNAL_91e72b9a_4_k_cu_f5dc14ce_197224cuda3std6ranges3__45__cpo4swapE - _ZN40_INTERNAL_91e72b9a_4_k_cu_f5dc14ce_197224cuda3std3__45__cpo4cendE)
_ZN40_INTERNAL_91e72b9a_4_k_cu_f5dc14ce_197224cuda3std3__45__cpo4cendE:
	.zero		1
	.type		_ZN40_INTERNAL_91e72b9a_4_k_cu_f5dc14ce_197224cuda3std6ranges3__45__cpo4swapE,@object
	.size		_ZN40_INTERNAL_91e72b9a_4_k_cu_f5dc14ce_197224cuda3std6ranges3__45__cpo4swapE,(.L_8 - _ZN40_INTERNAL_91e72b9a_4_k_cu_f5dc14ce_197224cuda3std6ranges3__45__cpo4swapE)
_ZN40_INTERNAL_91e72b9a_4_k_cu_f5dc14ce_197224cuda3std6ranges3__45__cpo4swapE:
	.zero		1
.L_8:


//--------------------- .nv.constant0._ZN7cutlass13device_kernelINS_4gemm6kernel13GemmUniversalIN4cute5tupleIJiiiiEEENS1_10collective13CollectiveMmaINS1_34MainloopSm90TmaGmmaWarpSpecializedILi4ENS5_IJNS4_1CILi4EEESB_NSA_ILi1EEEEEENS1_35KernelTmaWarpSpecializedCooperativeEEENS5_IJNSA_ILi256EEENSA_ILi128EEENSA_ILi32EEEEEENS_10tfloat32_tENS5_IJlSC_lEEESK_SL_NS4_8TiledMMAINS4_8MMA_AtomIJNS4_4SM904GMMA30MMA_64x128x8_F32TF32TF32_SS_TNILNSP_7ScaleInE1ELSR_1EEEEEENS4_6LayoutINS5_IJNSA_ILi2EEESC_SC_EEENS5_IJSC_NSA_ILi0EEESX_EEEEENS5_IJNS4_10UnderscoreES10_S10_EEEEENS4_23SM90_TMA_LOAD_MULTICASTENS4_14ComposedLayoutINS4_7SwizzleILi3ELi4ELi3EEENS4_18smem_ptr_flag_bitsILi32EEENSU_INS5_IJNSA_ILi8EEESI_EEENS5_IJSI_SC_EEEEEEEvNS4_8identityES13_S1D_vS1E_EENS_8epilogue10collective6detail29Sm90TmaWarpSpecializedAdapterINS1H_15DefaultEpilogueISK_SL_SL_NS1G_6thread17LinearCombinationISK_Li1EffLNS1L_9ScaleType4KindE0ELNS_15FloatRoundStyleE2ESK_EENS1_15EpilogueDefaultEEEEEvvEEEEvNT_6ParamsE --------------------------
	.section	.nv.constant0._ZN7cutlass13device_kernelINS_4gemm6kernel13GemmUniversalIN4cute5tupleIJiiiiEEENS1_10collective13CollectiveMmaINS1_34MainloopSm90TmaGmmaWarpSpecializedILi4ENS5_IJNS4_1CILi4EEESB_NSA_ILi1EEEEEENS1_35KernelTmaWarpSpecializedCooperativeEEENS5_IJNSA_ILi256EEENSA_ILi128EEENSA_ILi32EEEEEENS_10tfloat32_tENS5_IJlSC_lEEESK_SL_NS4_8TiledMMAINS4_8MMA_AtomIJNS4_4SM904GMMA30MMA_64x128x8_F32TF32TF32_SS_TNILNSP_7ScaleInE1ELSR_1EEEEEENS4_6LayoutINS5_IJNSA_ILi2EEESC_SC_EEENS5_IJSC_NSA_ILi0EEESX_EEEEENS5_IJNS4_10UnderscoreES10_S10_EEEEENS4_23SM90_TMA_LOAD_MULTICASTENS4_14ComposedLayoutINS4_7SwizzleILi3ELi4ELi3EEENS4_18smem_ptr_flag_bitsILi32EEENSU_INS5_IJNSA_ILi8EEESI_EEENS5_IJSI_SC_EEEEEEEvNS4_8identityES13_S1D_vS1E_EENS_8epilogue10collective6detail29Sm90TmaWarpSpecializedAdapterINS1H_15DefaultEpilogueISK_SL_SL_NS1G_6thread17LinearCombinationISK_Li1EffLNS1L_9ScaleType4KindE0ELNS_15FloatRoundStyleE2ESK_EENS1_15EpilogueDefaultEEEEEvvEEEEvNT_6ParamsE,"a",@progbits
	.sectionflags	@""
	.align	4
.nv.constant0._ZN7cutlass13device_kernelINS_4gemm6kernel13GemmUniversalIN4cute5tupleIJiiiiEEENS1_10collective13CollectiveMmaINS1_34MainloopSm90TmaGmmaWarpSpecializedILi4ENS5_IJNS4_1CILi4EEESB_NSA_ILi1EEEEEENS1_35KernelTmaWarpSpecializedCooperativeEEENS5_IJNSA_ILi256EEENSA_ILi128EEENSA_ILi32EEEEEENS_10tfloat32_tENS5_IJlSC_lEEESK_SL_NS4_8TiledMMAINS4_8MMA_AtomIJNS4_4SM904GMMA30MMA_64x128x8_F32TF32TF32_SS_TNILNSP_7ScaleInE1ELSR_1EEEEEENS4_6LayoutINS5_IJNSA_ILi2EEESC_SC_EEENS5_IJSC_NSA_ILi0EEESX_EEEEENS5_IJNS4_10UnderscoreES10_S10_EEEEENS4_23SM90_TMA_LOAD_MULTICASTENS4_14ComposedLayoutINS4_7SwizzleILi3ELi4ELi3EEENS4_18smem_ptr_flag_bitsILi32EEENSU_INS5_IJNSA_ILi8EEESI_EEENS5_IJSI_SC_EEEEEEEvNS4_8identityES13_S1D_vS1E_EENS_8epilogue10collective6detail29Sm90TmaWarpSpecializedAdapterINS1H_15DefaultEpilogueISK_SL_SL_NS1G_6thread17LinearCombinationISK_Li1EffLNS1L_9ScaleType4KindE0ELNS_15FloatRoundStyleE2ESK_EENS1_15EpilogueDefaultEEEEEvvEEEEvNT_6ParamsE:
	.zero		1664


//--------------------- SYMBOLS --------------------------

	.type		.nv.reservedSmem.offset0,@object
	.size		.nv.reservedSmem.offset0,0x4
	.type		__assertfail,@function
